//
// Generated by NVIDIA NVVM Compiler
//
// Compiler Build ID: CL-36424714
// Cuda compilation tools, release 13.0, V13.0.88
// Based on NVVM 20.0.0
//

.version 9.0
.target sm_100
.address_size 64

	// .globl	_Z13detect_kernelPKiPKfP6_INDEXPfmmfii

.visible .entry _Z13detect_kernelPKiPKfP6_INDEXPfmmfii(
	.param .u64 .ptr .align 1 _Z13detect_kernelPKiPKfP6_INDEXPfmmfii_param_0,
	.param .u64 .ptr .align 1 _Z13detect_kernelPKiPKfP6_INDEXPfmmfii_param_1,
	.param .u64 .ptr .align 1 _Z13detect_kernelPKiPKfP6_INDEXPfmmfii_param_2,
	.param .u64 .ptr .align 1 _Z13detect_kernelPKiPKfP6_INDEXPfmmfii_param_3,
	.param .u64 _Z13detect_kernelPKiPKfP6_INDEXPfmmfii_param_4,
	.param .u64 _Z13detect_kernelPKiPKfP6_INDEXPfmmfii_param_5,
	.param .f32 _Z13detect_kernelPKiPKfP6_INDEXPfmmfii_param_6,
	.param .u32 _Z13detect_kernelPKiPKfP6_INDEXPfmmfii_param_7,
	.param .u32 _Z13detect_kernelPKiPKfP6_INDEXPfmmfii_param_8
)
{
	.reg .pred 	%p<90>;
	.reg .b32 	%r<223>;
	.reg .b32 	%f<104>;
	.reg .b64 	%rd<103>;

	ld.param.u64 	%rd42, [_Z13detect_kernelPKiPKfP6_INDEXPfmmfii_param_0];
	ld.param.u64 	%rd43, [_Z13detect_kernelPKiPKfP6_INDEXPfmmfii_param_1];
	ld.param.u64 	%rd44, [_Z13detect_kernelPKiPKfP6_INDEXPfmmfii_param_2];
	ld.param.u64 	%rd45, [_Z13detect_kernelPKiPKfP6_INDEXPfmmfii_param_3];
	ld.param.u64 	%rd40, [_Z13detect_kernelPKiPKfP6_INDEXPfmmfii_param_4];
	ld.param.u64 	%rd41, [_Z13detect_kernelPKiPKfP6_INDEXPfmmfii_param_5];
	ld.param.f32 	%f47, [_Z13detect_kernelPKiPKfP6_INDEXPfmmfii_param_6];
	ld.param.u32 	%r100, [_Z13detect_kernelPKiPKfP6_INDEXPfmmfii_param_7];
	ld.param.u32 	%r101, [_Z13detect_kernelPKiPKfP6_INDEXPfmmfii_param_8];
	cvta.to.global.u64 	%rd1, %rd45;
	cvta.to.global.u64 	%rd2, %rd42;
	cvta.to.global.u64 	%rd3, %rd43;
	cvta.to.global.u64 	%rd4, %rd44;
	mov.u32 	%r102, %ctaid.x;
	mov.u32 	%r103, %ntid.x;
	mov.u32 	%r104, %tid.x;
	mad.lo.s32 	%r105, %r102, %r103, %r104;
	mul.lo.s32 	%r1, %r101, %r105;
	add.s32 	%r106, %r1, %r101;
	cvt.s64.s32 	%rd46, %r106;
	min.u64 	%rd47, %rd41, %rd46;
	cvt.u32.u64 	%r2, %rd47;
	cvt.s64.s32 	%rd48, %r105;
	setp.le.u64 	%p1, %rd41, %rd48;
	setp.lt.u64 	%p2, %rd40, 2;
	or.pred  	%p3, %p1, %p2;
	@%p3 bra 	$L__BB0_71;
	sub.s32 	%r107, %r2, %r1;
	and.b64  	%rd5, %rd41, 7;
	add.s64 	%rd6, %rd5, -1;
	and.b64  	%rd7, %rd41, 3;
	and.b32  	%r3, %r107, 3;
	add.s32 	%r4, %r1, 3;
	and.b64  	%rd8, %rd41, -8;
	and.b64  	%rd9, %rd41, 1;
	add.s64 	%rd10, %rd3, 8;
	add.s64 	%rd11, %rd1, 8;
	mov.b64 	%rd98, 1;
$L__BB0_2:
	setp.ge.s32 	%p4, %r1, %r2;
	cvt.u32.u64 	%r5, %rd98;
	@%p4 bra 	$L__BB0_70;
	mul.lo.s64 	%rd13, %rd98, %rd41;
	setp.lt.s32 	%p5, %r5, %r100;
	sub.s32 	%r108, %r5, %r100;
	selp.b32 	%r109, 0, %r108, %p5;
	setp.ge.s32 	%p6, %r109, %r5;
	@%p6 bra 	$L__BB0_50;
	mov.u32 	%r172, %r1;
$L__BB0_5:
	cvt.s64.s32 	%rd59, %r172;
	add.s64 	%rd14, %rd13, %rd59;
	shl.b64 	%rd60, %rd14, 3;
	add.s64 	%rd15, %rd4, %rd60;
	mov.b32 	%r125, -1;
	st.global.u32 	[%rd15], %r125;
	st.global.u32 	[%rd15+4], %r125;
	shl.b64 	%rd61, %rd14, 2;
	add.s64 	%rd62, %rd3, %rd61;
	ld.global.f32 	%f1, [%rd62];
	add.s64 	%rd63, %rd2, %rd61;
	ld.global.u32 	%r8, [%rd63];
	setp.lt.f32 	%p19, %f1, %f47;
	@%p19 bra 	$L__BB0_6;
	bra.uni 	$L__BB0_7;
$L__BB0_6:
	add.s32 	%r172, %r172, 1;
	setp.eq.s32 	%p88, %r172, %r2;
	@%p88 bra 	$L__BB0_70;
	bra.uni 	$L__BB0_5;
$L__BB0_7:
	sub.s32 	%r91, %r8, %r100;
	mov.b32 	%r179, -1;
	mov.u32 	%r173, %r109;
	mov.u32 	%r178, %r179;
	mov.f32 	%f83, %f1;
$L__BB0_8:
	setp.lt.u64 	%p20, %rd41, 8;
	cvt.s64.s32 	%rd65, %r173;
	mul.lo.s64 	%rd16, %rd41, %rd65;
	mov.b64 	%rd101, 0;
	@%p20 bra 	$L__BB0_27;
	mov.b64 	%rd99, 0;
$L__BB0_10:
	.pragma "nounroll";
	cvt.u32.u64 	%r14, %rd99;
	add.s64 	%rd18, %rd99, %rd16;
	shl.b64 	%rd67, %rd18, 2;
	add.s64 	%rd68, %rd2, %rd67;
	ld.global.u32 	%r128, [%rd68];
	setp.gt.s32 	%p21, %r128, %r8;
	setp.lt.s32 	%p22, %r128, %r91;
	or.pred  	%p23, %p21, %p22;
	@%p23 bra 	$L__BB0_12;
	add.s64 	%rd70, %rd1, %rd67;
	ld.global.f32 	%f49, [%rd70];
	add.f32 	%f50, %f1, %f49;
	setp.lt.f32 	%p24, %f83, %f50;
	selp.f32 	%f83, %f50, %f83, %p24;
	selp.b32 	%r178, %r173, %r178, %p24;
	selp.b32 	%r179, %r14, %r179, %p24;
$L__BB0_12:
	and.b64  	%rd71, %rd99, 4294967288;
	add.s64 	%rd72, %rd16, %rd71;
	shl.b64 	%rd73, %rd72, 2;
	add.s64 	%rd19, %rd1, %rd73;
	add.s64 	%rd20, %rd2, %rd73;
	ld.global.u32 	%r130, [%rd20+4];
	setp.gt.s32 	%p25, %r130, %r8;
	setp.lt.s32 	%p26, %r130, %r91;
	or.pred  	%p27, %p25, %p26;
	@%p27 bra 	$L__BB0_14;
	add.s32 	%r132, %r14, 1;
	ld.global.f32 	%f51, [%rd19+4];
	add.f32 	%f52, %f1, %f51;
	setp.lt.f32 	%p28, %f83, %f52;
	selp.f32 	%f83, %f52, %f83, %p28;
	selp.b32 	%r178, %r173, %r178, %p28;
	selp.b32 	%r179, %r132, %r179, %p28;
$L__BB0_14:
	ld.global.u32 	%r133, [%rd20+8];
	setp.gt.s32 	%p29, %r133, %r8;
	setp.lt.s32 	%p30, %r133, %r91;
	or.pred  	%p31, %p29, %p30;
	@%p31 bra 	$L__BB0_16;
	add.s32 	%r135, %r14, 2;
	ld.global.f32 	%f53, [%rd19+8];
	add.f32 	%f54, %f1, %f53;
	setp.lt.f32 	%p32, %f83, %f54;
	selp.f32 	%f83, %f54, %f83, %p32;
	selp.b32 	%r178, %r173, %r178, %p32;
	selp.b32 	%r179, %r135, %r179, %p32;
$L__BB0_16:
	ld.global.u32 	%r136, [%rd20+12];
	setp.gt.s32 	%p33, %r136, %r8;
	setp.lt.s32 	%p34, %r136, %r91;
	or.pred  	%p35, %p33, %p34;
	@%p35 bra 	$L__BB0_18;
	add.s32 	%r138, %r14, 3;
	ld.global.f32 	%f55, [%rd19+12];
	add.f32 	%f56, %f1, %f55;
	setp.lt.f32 	%p36, %f83, %f56;
	selp.f32 	%f83, %f56, %f83, %p36;
	selp.b32 	%r178, %r173, %r178, %p36;
	selp.b32 	%r179, %r138, %r179, %p36;
$L__BB0_18:
	ld.global.u32 	%r139, [%rd20+16];
	setp.gt.s32 	%p37, %r139, %r8;
	setp.lt.s32 	%p38, %r139, %r91;
	or.pred  	%p39, %p37, %p38;
	@%p39 bra 	$L__BB0_20;
	add.s32 	%r141, %r14, 4;
	ld.global.f32 	%f57, [%rd19+16];
	add.f32 	%f58, %f1, %f57;
	setp.lt.f32 	%p40, %f83, %f58;
	selp.f32 	%f83, %f58, %f83, %p40;
	selp.b32 	%r178, %r173, %r178, %p40;
	selp.b32 	%r179, %r141, %r179, %p40;
$L__BB0_20:
	ld.global.u32 	%r142, [%rd20+20];
	setp.gt.s32 	%p41, %r142, %r8;
	setp.lt.s32 	%p42, %r142, %r91;
	or.pred  	%p43, %p41, %p42;
	@%p43 bra 	$L__BB0_22;
	add.s32 	%r144, %r14, 5;
	ld.global.f32 	%f59, [%rd19+20];
	add.f32 	%f60, %f1, %f59;
	setp.lt.f32 	%p44, %f83, %f60;
	selp.f32 	%f83, %f60, %f83, %p44;
	selp.b32 	%r178, %r173, %r178, %p44;
	selp.b32 	%r179, %r144, %r179, %p44;
$L__BB0_22:
	ld.global.u32 	%r145, [%rd20+24];
	setp.gt.s32 	%p45, %r145, %r8;
	setp.lt.s32 	%p46, %r145, %r91;
	or.pred  	%p47, %p45, %p46;
	@%p47 bra 	$L__BB0_24;
	add.s32 	%r147, %r14, 6;
	ld.global.f32 	%f61, [%rd19+24];
	add.f32 	%f62, %f1, %f61;
	setp.lt.f32 	%p48, %f83, %f62;
	selp.f32 	%f83, %f62, %f83, %p48;
	selp.b32 	%r178, %r173, %r178, %p48;
	selp.b32 	%r179, %r147, %r179, %p48;
$L__BB0_24:
	ld.global.u32 	%r148, [%rd20+28];
	setp.gt.s32 	%p49, %r148, %r8;
	setp.lt.s32 	%p50, %r148, %r91;
	or.pred  	%p51, %p49, %p50;
	@%p51 bra 	$L__BB0_26;
	add.s32 	%r150, %r14, 7;
	ld.global.f32 	%f63, [%rd19+28];
	add.f32 	%f64, %f1, %f63;
	setp.lt.f32 	%p52, %f83, %f64;
	selp.f32 	%f83, %f64, %f83, %p52;
	selp.b32 	%r178, %r173, %r178, %p52;
	selp.b32 	%r179, %r150, %r179, %p52;
$L__BB0_26:
	add.s64 	%rd99, %rd99, 8;
	setp.ne.s64 	%p53, %rd99, %rd8;
	mov.u64 	%rd101, %rd8;
	@%p53 bra 	$L__BB0_10;
$L__BB0_27:
	setp.eq.s64 	%p54, %rd5, 0;
	@%p54 bra 	$L__BB0_48;
	setp.lt.u64 	%p55, %rd6, 3;
	@%p55 bra 	$L__BB0_38;
	cvt.u32.u64 	%r51, %rd101;
	add.s64 	%rd23, %rd101, %rd16;
	shl.b64 	%rd74, %rd23, 2;
	add.s64 	%rd75, %rd2, %rd74;
	ld.global.u32 	%r152, [%rd75];
	setp.gt.s32 	%p56, %r152, %r8;
	setp.lt.s32 	%p57, %r152, %r91;
	or.pred  	%p58, %p56, %p57;
	@%p58 bra 	$L__BB0_31;
	add.s64 	%rd77, %rd1, %rd74;
	ld.global.f32 	%f66, [%rd77];
	add.f32 	%f67, %f1, %f66;
	setp.lt.f32 	%p59, %f83, %f67;
	selp.f32 	%f83, %f67, %f83, %p59;
	selp.b32 	%r178, %r173, %r178, %p59;
	selp.b32 	%r179, %r51, %r179, %p59;
$L__BB0_31:
	and.b64  	%rd78, %rd101, 4294967295;
	add.s64 	%rd79, %rd16, %rd78;
	shl.b64 	%rd80, %rd79, 2;
	add.s64 	%rd24, %rd1, %rd80;
	add.s64 	%rd25, %rd2, %rd80;
	ld.global.u32 	%r154, [%rd25+4];
	setp.gt.s32 	%p60, %r154, %r8;
	setp.lt.s32 	%p61, %r154, %r91;
	or.pred  	%p62, %p60, %p61;
	@%p62 bra 	$L__BB0_33;
	add.s32 	%r156, %r51, 1;
	ld.global.f32 	%f68, [%rd24+4];
	add.f32 	%f69, %f1, %f68;
	setp.lt.f32 	%p63, %f83, %f69;
	selp.f32 	%f83, %f69, %f83, %p63;
	selp.b32 	%r178, %r173, %r178, %p63;
	selp.b32 	%r179, %r156, %r179, %p63;
$L__BB0_33:
	ld.global.u32 	%r157, [%rd25+8];
	setp.gt.s32 	%p64, %r157, %r8;
	setp.lt.s32 	%p65, %r157, %r91;
	or.pred  	%p66, %p64, %p65;
	@%p66 bra 	$L__BB0_35;
	add.s32 	%r159, %r51, 2;
	ld.global.f32 	%f70, [%rd24+8];
	add.f32 	%f71, %f1, %f70;
	setp.lt.f32 	%p67, %f83, %f71;
	selp.f32 	%f83, %f71, %f83, %p67;
	selp.b32 	%r178, %r173, %r178, %p67;
	selp.b32 	%r179, %r159, %r179, %p67;
$L__BB0_35:
	ld.global.u32 	%r160, [%rd25+12];
	setp.gt.s32 	%p68, %r160, %r8;
	setp.lt.s32 	%p69, %r160, %r91;
	or.pred  	%p70, %p68, %p69;
	@%p70 bra 	$L__BB0_37;
	add.s32 	%r162, %r51, 3;
	ld.global.f32 	%f72, [%rd24+12];
	add.f32 	%f73, %f1, %f72;
	setp.lt.f32 	%p71, %f83, %f73;
	selp.f32 	%f83, %f73, %f83, %p71;
	selp.b32 	%r178, %r173, %r178, %p71;
	selp.b32 	%r179, %r162, %r179, %p71;
$L__BB0_37:
	add.s64 	%rd81, %rd101, 4;
	and.b64  	%rd101, %rd81, 4294967295;
$L__BB0_38:
	setp.eq.s64 	%p72, %rd7, 0;
	@%p72 bra 	$L__BB0_48;
	setp.eq.s64 	%p73, %rd7, 1;
	@%p73 bra 	$L__BB0_45;
	cvt.u32.u64 	%r72, %rd101;
	add.s64 	%rd28, %rd101, %rd16;
	shl.b64 	%rd82, %rd28, 2;
	add.s64 	%rd83, %rd2, %rd82;
	ld.global.u32 	%r164, [%rd83];
	setp.gt.s32 	%p74, %r164, %r8;
	setp.lt.s32 	%p75, %r164, %r91;
	or.pred  	%p76, %p74, %p75;
	@%p76 bra 	$L__BB0_42;
	add.s64 	%rd85, %rd1, %rd82;
	ld.global.f32 	%f75, [%rd85];
	add.f32 	%f76, %f1, %f75;
	setp.lt.f32 	%p77, %f83, %f76;
	selp.f32 	%f83, %f76, %f83, %p77;
	selp.b32 	%r178, %r173, %r178, %p77;
	selp.b32 	%r179, %r72, %r179, %p77;
$L__BB0_42:
	and.b64  	%rd86, %rd101, 4294967295;
	add.s64 	%rd29, %rd16, %rd86;
	shl.b64 	%rd87, %rd29, 2;
	add.s64 	%rd88, %rd2, %rd87;
	ld.global.u32 	%r166, [%rd88+4];
	setp.gt.s32 	%p78, %r166, %r8;
	setp.lt.s32 	%p79, %r166, %r91;
	or.pred  	%p80, %p78, %p79;
	@%p80 bra 	$L__BB0_44;
	add.s64 	%rd90, %rd1, %rd87;
	add.s32 	%r168, %r72, 1;
	ld.global.f32 	%f77, [%rd90+4];
	add.f32 	%f78, %f1, %f77;
	setp.lt.f32 	%p81, %f83, %f78;
	selp.f32 	%f83, %f78, %f83, %p81;
	selp.b32 	%r178, %r173, %r178, %p81;
	selp.b32 	%r179, %r168, %r179, %p81;
$L__BB0_44:
	add.s64 	%rd91, %rd101, 2;
	and.b64  	%rd101, %rd91, 4294967295;
$L__BB0_45:
	setp.eq.s64 	%p82, %rd9, 0;
	@%p82 bra 	$L__BB0_48;
	add.s64 	%rd32, %rd101, %rd16;
	shl.b64 	%rd92, %rd32, 2;
	add.s64 	%rd93, %rd2, %rd92;
	ld.global.u32 	%r169, [%rd93];
	setp.gt.s32 	%p83, %r169, %r8;
	setp.lt.s32 	%p84, %r169, %r91;
	or.pred  	%p85, %p83, %p84;
	@%p85 bra 	$L__BB0_48;
	cvt.u32.u64 	%r171, %rd101;
	add.s64 	%rd95, %rd1, %rd92;
	ld.global.f32 	%f79, [%rd95];
	add.f32 	%f80, %f1, %f79;
	setp.lt.f32 	%p86, %f83, %f80;
	selp.f32 	%f83, %f80, %f83, %p86;
	selp.b32 	%r178, %r173, %r178, %p86;
	selp.b32 	%r179, %r171, %r179, %p86;
$L__BB0_48:
	add.s32 	%r173, %r173, 1;
	setp.lt.s32 	%p87, %r173, %r5;
	@%p87 bra 	$L__BB0_8;
	shl.b64 	%rd96, %rd14, 2;
	add.s64 	%rd97, %rd1, %rd96;
	st.global.f32 	[%rd97], %f83;
	st.global.u32 	[%rd15], %r178;
	st.global.u32 	[%rd15+4], %r179;
	bra.uni 	$L__BB0_6;
$L__BB0_50:
	setp.eq.s32 	%p7, %r3, 0;
	mov.u32 	%r220, %r1;
	@%p7 bra 	$L__BB0_59;
	cvt.s64.s32 	%rd50, %r1;
	add.s64 	%rd51, %rd13, %rd50;
	shl.b64 	%rd52, %rd51, 3;
	add.s64 	%rd33, %rd4, %rd52;
	mov.b32 	%r110, -1;
	st.global.u32 	[%rd33], %r110;
	st.global.u32 	[%rd33+4], %r110;
	shl.b64 	%rd53, %rd51, 2;
	add.s64 	%rd34, %rd3, %rd53;
	ld.global.f32 	%f40, [%rd34];
	setp.lt.f32 	%p8, %f40, %f47;
	add.s64 	%rd35, %rd1, %rd53;
	@%p8 bra 	$L__BB0_53;
	st.global.f32 	[%rd35], %f40;
	mov.b32 	%r111, -1;
	st.global.u32 	[%rd33], %r111;
	st.global.u32 	[%rd33+4], %r111;
$L__BB0_53:
	add.s32 	%r220, %r1, 1;
	setp.eq.s32 	%p9, %r3, 1;
	@%p9 bra 	$L__BB0_59;
	mov.b32 	%r112, -1;
	st.global.u32 	[%rd33+8], %r112;
	st.global.u32 	[%rd33+12], %r112;
	ld.global.f32 	%f41, [%rd34+4];
	setp.lt.f32 	%p10, %f41, %f47;
	@%p10 bra 	$L__BB0_56;
	st.global.f32 	[%rd35+4], %f41;
	mov.b32 	%r113, -1;
	st.global.u32 	[%rd33+8], %r113;
	st.global.u32 	[%rd33+12], %r113;
$L__BB0_56:
	add.s32 	%r220, %r1, 2;
	setp.eq.s32 	%p11, %r3, 2;
	@%p11 bra 	$L__BB0_59;
	mov.b32 	%r114, -1;
	st.global.u32 	[%rd33+16], %r114;
	st.global.u32 	[%rd33+20], %r114;
	ld.global.f32 	%f42, [%rd34+8];
	setp.lt.f32 	%p12, %f42, %f47;
	mov.u32 	%r220, %r4;
	@%p12 bra 	$L__BB0_59;
	st.global.f32 	[%rd35+8], %f42;
	mov.b32 	%r115, -1;
	st.global.u32 	[%rd33+16], %r115;
	st.global.u32 	[%rd33+20], %r115;
	mov.u32 	%r220, %r4;
$L__BB0_59:
	sub.s32 	%r116, %r1, %r2;
	setp.gt.u32 	%p13, %r116, -4;
	@%p13 bra 	$L__BB0_70;
	sub.s32 	%r221, %r220, %r2;
$L__BB0_61:
	cvt.s64.s32 	%rd54, %r220;
	add.s64 	%rd55, %rd13, %rd54;
	shl.b64 	%rd56, %rd55, 3;
	add.s64 	%rd57, %rd4, %rd56;
	add.s64 	%rd36, %rd57, 16;
	shl.b64 	%rd58, %rd55, 2;
	add.s64 	%rd37, %rd10, %rd58;
	add.s64 	%rd38, %rd11, %rd58;
	mov.b32 	%r117, -1;
	st.global.u32 	[%rd57], %r117;
	st.global.u32 	[%rd57+4], %r117;
	ld.global.f32 	%f43, [%rd37+-8];
	setp.lt.f32 	%p14, %f43, %f47;
	@%p14 bra 	$L__BB0_63;
	st.global.f32 	[%rd38+-8], %f43;
	mov.b32 	%r118, -1;
	st.global.u32 	[%rd36+-16], %r118;
	st.global.u32 	[%rd36+-12], %r118;
$L__BB0_63:
	mov.b32 	%r119, -1;
	st.global.u32 	[%rd36+-8], %r119;
	st.global.u32 	[%rd36+-4], %r119;
	ld.global.f32 	%f44, [%rd37+-4];
	setp.lt.f32 	%p15, %f44, %f47;
	@%p15 bra 	$L__BB0_65;
	st.global.f32 	[%rd38+-4], %f44;
	mov.b32 	%r120, -1;
	st.global.u32 	[%rd36+-8], %r120;
	st.global.u32 	[%rd36+-4], %r120;
$L__BB0_65:
	mov.b32 	%r121, -1;
	st.global.u32 	[%rd36], %r121;
	st.global.u32 	[%rd36+4], %r121;
	ld.global.f32 	%f45, [%rd37];
	setp.lt.f32 	%p16, %f45, %f47;
	@%p16 bra 	$L__BB0_67;
	st.global.f32 	[%rd38], %f45;
	mov.b32 	%r122, -1;
	st.global.u32 	[%rd36], %r122;
	st.global.u32 	[%rd36+4], %r122;
$L__BB0_67:
	mov.b32 	%r123, -1;
	st.global.u32 	[%rd36+8], %r123;
	st.global.u32 	[%rd36+12], %r123;
	ld.global.f32 	%f46, [%rd37+4];
	setp.lt.f32 	%p17, %f46, %f47;
	@%p17 bra 	$L__BB0_69;
	st.global.f32 	[%rd38+4], %f46;
	mov.b32 	%r124, -1;
	st.global.u32 	[%rd36+8], %r124;
	st.global.u32 	[%rd36+12], %r124;
$L__BB0_69:
	add.s32 	%r220, %r220, 4;
	add.s32 	%r221, %r221, 4;
	setp.ne.s32 	%p18, %r221, 0;
	@%p18 bra 	$L__BB0_61;
$L__BB0_70:
	bar.sync 	0;
	add.s64 	%rd98, %rd98, 1;
	setp.gt.u64 	%p89, %rd40, %rd98;
	@%p89 bra 	$L__BB0_2;
$L__BB0_71:
	ret;

}
	// .globl	_Z12detect_cuda2PKiPKfP8PathNodeiiiiPiS5_Pf
.visible .entry _Z12detect_cuda2PKiPKfP8PathNodeiiiiPiS5_Pf(
	.param .u64 .ptr .align 1 _Z12detect_cuda2PKiPKfP8PathNodeiiiiPiS5_Pf_param_0,
	.param .u64 .ptr .align 1 _Z12detect_cuda2PKiPKfP8PathNodeiiiiPiS5_Pf_param_1,
	.param .u64 .ptr .align 1 _Z12detect_cuda2PKiPKfP8PathNodeiiiiPiS5_Pf_param_2,
	.param .u32 _Z12detect_cuda2PKiPKfP8PathNodeiiiiPiS5_Pf_param_3,
	.param .u32 _Z12detect_cuda2PKiPKfP8PathNodeiiiiPiS5_Pf_param_4,
	.param .u32 _Z12detect_cuda2PKiPKfP8PathNodeiiiiPiS5_Pf_param_5,
	.param .u32 _Z12detect_cuda2PKiPKfP8PathNodeiiiiPiS5_Pf_param_6,
	.param .u64 .ptr .align 1 _Z12detect_cuda2PKiPKfP8PathNodeiiiiPiS5_Pf_param_7,
	.param .u64 .ptr .align 1 _Z12detect_cuda2PKiPKfP8PathNodeiiiiPiS5_Pf_param_8,
	.param .u64 .ptr .align 1 _Z12detect_cuda2PKiPKfP8PathNodeiiiiPiS5_Pf_param_9
)
{
	.reg .pred 	%p<102>;
	.reg .b32 	%r<267>;
	.reg .b32 	%f<125>;
	.reg .b64 	%rd<57>;

	ld.param.u64 	%rd22, [_Z12detect_cuda2PKiPKfP8PathNodeiiiiPiS5_Pf_param_0];
	ld.param.u64 	%rd23, [_Z12detect_cuda2PKiPKfP8PathNodeiiiiPiS5_Pf_param_1];
	ld.param.u64 	%rd24, [_Z12detect_cuda2PKiPKfP8PathNodeiiiiPiS5_Pf_param_2];
	ld.param.u32 	%r121, [_Z12detect_cuda2PKiPKfP8PathNodeiiiiPiS5_Pf_param_3];
	ld.param.u32 	%r122, [_Z12detect_cuda2PKiPKfP8PathNodeiiiiPiS5_Pf_param_4];
	ld.param.u32 	%r123, [_Z12detect_cuda2PKiPKfP8PathNodeiiiiPiS5_Pf_param_5];
	ld.param.u32 	%r124, [_Z12detect_cuda2PKiPKfP8PathNodeiiiiPiS5_Pf_param_6];
	ld.param.u64 	%rd25, [_Z12detect_cuda2PKiPKfP8PathNodeiiiiPiS5_Pf_param_7];
	ld.param.u64 	%rd26, [_Z12detect_cuda2PKiPKfP8PathNodeiiiiPiS5_Pf_param_8];
	ld.param.u64 	%rd27, [_Z12detect_cuda2PKiPKfP8PathNodeiiiiPiS5_Pf_param_9];
	cvta.to.global.u64 	%rd1, %rd26;
	cvta.to.global.u64 	%rd2, %rd25;
	cvta.to.global.u64 	%rd3, %rd27;
	cvta.to.global.u64 	%rd4, %rd24;
	cvta.to.global.u64 	%rd5, %rd22;
	cvta.to.global.u64 	%rd6, %rd23;
	mov.u32 	%r125, %ctaid.x;
	mov.u32 	%r126, %ntid.x;
	mov.u32 	%r127, %tid.x;
	mad.lo.s32 	%r128, %r125, %r126, %r127;
	mul.lo.s32 	%r1, %r124, %r128;
	add.s32 	%r129, %r1, %r124;
	min.s32 	%r2, %r129, %r122;
	setp.ge.s32 	%p1, %r128, %r122;
	@%p1 bra 	$L__BB1_93;
	setp.lt.s32 	%p2, %r121, 2;
	@%p2 bra 	$L__BB1_92;
	sub.s32 	%r131, %r2, %r1;
	and.b32  	%r3, %r122, 7;
	add.s32 	%r4, %r3, -1;
	and.b32  	%r5, %r122, 3;
	and.b32  	%r6, %r131, 3;
	add.s32 	%r7, %r1, 1;
	add.s32 	%r8, %r1, 2;
	add.s32 	%r9, %r1, 3;
	and.b32  	%r10, %r122, 2147483640;
	and.b32  	%r11, %r122, 1;
	mov.b32 	%r208, 1;
$L__BB1_3:
	setp.le.s32 	%p3, %r2, %r1;
	@%p3 bra 	$L__BB1_91;
	not.b32 	%r132, %r1;
	add.s32 	%r13, %r2, %r132;
	mul.lo.s32 	%r14, %r208, %r122;
	setp.lt.s32 	%p4, %r208, %r123;
	sub.s32 	%r133, %r208, %r123;
	selp.b32 	%r15, 0, %r133, %p4;
	setp.ge.s32 	%p5, %r15, %r208;
	@%p5 bra 	$L__BB1_71;
	setp.lt.s32 	%p18, %r122, 1;
	@%p18 bra 	$L__BB1_52;
	mov.u32 	%r209, %r1;
$L__BB1_7:
	add.s32 	%r17, %r209, %r14;
	mul.wide.s32 	%rd40, %r17, 4;
	add.s64 	%rd41, %rd6, %rd40;
	ld.global.f32 	%f1, [%rd41];
	add.s64 	%rd42, %rd5, %rd40;
	ld.global.u32 	%r18, [%rd42];
	sub.s32 	%r19, %r18, %r123;
	mov.b32 	%r217, -1;
	mov.u32 	%r210, %r15;
	mov.u32 	%r216, %r217;
	mov.f32 	%f104, %f1;
$L__BB1_8:
	setp.lt.u32 	%p31, %r122, 8;
	mul.lo.s32 	%r24, %r210, %r122;
	mov.b32 	%r247, 0;
	@%p31 bra 	$L__BB1_27;
	mov.b32 	%r213, 0;
$L__BB1_10:
	.pragma "nounroll";
	add.s32 	%r161, %r213, %r24;
	mul.wide.s32 	%rd43, %r161, 12;
	add.s64 	%rd44, %rd4, %rd43;
	add.s64 	%rd7, %rd44, 8;
	mul.wide.s32 	%rd45, %r161, 4;
	add.s64 	%rd8, %rd5, %rd45;
	ld.global.u32 	%r162, [%rd8];
	setp.ge.s32 	%p32, %r162, %r18;
	setp.le.s32 	%p33, %r162, %r19;
	or.pred  	%p34, %p32, %p33;
	@%p34 bra 	$L__BB1_12;
	ld.global.f32 	%f69, [%rd7];
	add.f32 	%f70, %f1, %f69;
	setp.le.f32 	%p35, %f104, %f70;
	selp.f32 	%f104, %f70, %f104, %p35;
	selp.b32 	%r216, %r210, %r216, %p35;
	selp.b32 	%r217, %r213, %r217, %p35;
$L__BB1_12:
	ld.global.u32 	%r164, [%rd8+4];
	setp.ge.s32 	%p36, %r164, %r18;
	setp.le.s32 	%p37, %r164, %r19;
	or.pred  	%p38, %p36, %p37;
	@%p38 bra 	$L__BB1_14;
	add.s32 	%r166, %r213, 1;
	ld.global.f32 	%f71, [%rd7+12];
	add.f32 	%f72, %f1, %f71;
	setp.le.f32 	%p39, %f104, %f72;
	selp.f32 	%f104, %f72, %f104, %p39;
	selp.b32 	%r216, %r210, %r216, %p39;
	selp.b32 	%r217, %r166, %r217, %p39;
$L__BB1_14:
	ld.global.u32 	%r167, [%rd8+8];
	setp.ge.s32 	%p40, %r167, %r18;
	setp.le.s32 	%p41, %r167, %r19;
	or.pred  	%p42, %p40, %p41;
	@%p42 bra 	$L__BB1_16;
	add.s32 	%r169, %r213, 2;
	ld.global.f32 	%f73, [%rd7+24];
	add.f32 	%f74, %f1, %f73;
	setp.le.f32 	%p43, %f104, %f74;
	selp.f32 	%f104, %f74, %f104, %p43;
	selp.b32 	%r216, %r210, %r216, %p43;
	selp.b32 	%r217, %r169, %r217, %p43;
$L__BB1_16:
	ld.global.u32 	%r170, [%rd8+12];
	setp.ge.s32 	%p44, %r170, %r18;
	setp.le.s32 	%p45, %r170, %r19;
	or.pred  	%p46, %p44, %p45;
	@%p46 bra 	$L__BB1_18;
	add.s32 	%r172, %r213, 3;
	ld.global.f32 	%f75, [%rd7+36];
	add.f32 	%f76, %f1, %f75;
	setp.le.f32 	%p47, %f104, %f76;
	selp.f32 	%f104, %f76, %f104, %p47;
	selp.b32 	%r216, %r210, %r216, %p47;
	selp.b32 	%r217, %r172, %r217, %p47;
$L__BB1_18:
	ld.global.u32 	%r173, [%rd8+16];
	setp.ge.s32 	%p48, %r173, %r18;
	setp.le.s32 	%p49, %r173, %r19;
	or.pred  	%p50, %p48, %p49;
	@%p50 bra 	$L__BB1_20;
	add.s32 	%r175, %r213, 4;
	ld.global.f32 	%f77, [%rd7+48];
	add.f32 	%f78, %f1, %f77;
	setp.le.f32 	%p51, %f104, %f78;
	selp.f32 	%f104, %f78, %f104, %p51;
	selp.b32 	%r216, %r210, %r216, %p51;
	selp.b32 	%r217, %r175, %r217, %p51;
$L__BB1_20:
	ld.global.u32 	%r176, [%rd8+20];
	setp.ge.s32 	%p52, %r176, %r18;
	setp.le.s32 	%p53, %r176, %r19;
	or.pred  	%p54, %p52, %p53;
	@%p54 bra 	$L__BB1_22;
	add.s32 	%r178, %r213, 5;
	ld.global.f32 	%f79, [%rd7+60];
	add.f32 	%f80, %f1, %f79;
	setp.le.f32 	%p55, %f104, %f80;
	selp.f32 	%f104, %f80, %f104, %p55;
	selp.b32 	%r216, %r210, %r216, %p55;
	selp.b32 	%r217, %r178, %r217, %p55;
$L__BB1_22:
	ld.global.u32 	%r179, [%rd8+24];
	setp.ge.s32 	%p56, %r179, %r18;
	setp.le.s32 	%p57, %r179, %r19;
	or.pred  	%p58, %p56, %p57;
	@%p58 bra 	$L__BB1_24;
	add.s32 	%r181, %r213, 6;
	ld.global.f32 	%f81, [%rd7+72];
	add.f32 	%f82, %f1, %f81;
	setp.le.f32 	%p59, %f104, %f82;
	selp.f32 	%f104, %f82, %f104, %p59;
	selp.b32 	%r216, %r210, %r216, %p59;
	selp.b32 	%r217, %r181, %r217, %p59;
$L__BB1_24:
	ld.global.u32 	%r182, [%rd8+28];
	setp.ge.s32 	%p60, %r182, %r18;
	setp.le.s32 	%p61, %r182, %r19;
	or.pred  	%p62, %p60, %p61;
	@%p62 bra 	$L__BB1_26;
	add.s32 	%r184, %r213, 7;
	ld.global.f32 	%f83, [%rd7+84];
	add.f32 	%f84, %f1, %f83;
	setp.le.f32 	%p63, %f104, %f84;
	selp.f32 	%f104, %f84, %f104, %p63;
	selp.b32 	%r216, %r210, %r216, %p63;
	selp.b32 	%r217, %r184, %r217, %p63;
$L__BB1_26:
	add.s32 	%r213, %r213, 8;
	setp.ne.s32 	%p64, %r213, %r10;
	mov.u32 	%r247, %r10;
	@%p64 bra 	$L__BB1_10;
$L__BB1_27:
	setp.eq.s32 	%p65, %r3, 0;
	@%p65 bra 	$L__BB1_48;
	setp.lt.u32 	%p66, %r4, 3;
	@%p66 bra 	$L__BB1_38;
	add.s32 	%r186, %r247, %r24;
	mul.wide.s32 	%rd46, %r186, 12;
	add.s64 	%rd47, %rd4, %rd46;
	add.s64 	%rd9, %rd47, 8;
	mul.wide.s32 	%rd48, %r186, 4;
	add.s64 	%rd10, %rd5, %rd48;
	ld.global.u32 	%r187, [%rd10];
	setp.ge.s32 	%p67, %r187, %r18;
	setp.le.s32 	%p68, %r187, %r19;
	or.pred  	%p69, %p67, %p68;
	@%p69 bra 	$L__BB1_31;
	ld.global.f32 	%f86, [%rd9];
	add.f32 	%f87, %f1, %f86;
	setp.le.f32 	%p70, %f104, %f87;
	selp.f32 	%f104, %f87, %f104, %p70;
	selp.b32 	%r216, %r210, %r216, %p70;
	selp.b32 	%r217, %r247, %r217, %p70;
$L__BB1_31:
	ld.global.u32 	%r189, [%rd10+4];
	setp.ge.s32 	%p71, %r189, %r18;
	setp.le.s32 	%p72, %r189, %r19;
	or.pred  	%p73, %p71, %p72;
	@%p73 bra 	$L__BB1_33;
	add.s32 	%r191, %r247, 1;
	ld.global.f32 	%f88, [%rd9+12];
	add.f32 	%f89, %f1, %f88;
	setp.le.f32 	%p74, %f104, %f89;
	selp.f32 	%f104, %f89, %f104, %p74;
	selp.b32 	%r216, %r210, %r216, %p74;
	selp.b32 	%r217, %r191, %r217, %p74;
$L__BB1_33:
	ld.global.u32 	%r192, [%rd10+8];
	setp.ge.s32 	%p75, %r192, %r18;
	setp.le.s32 	%p76, %r192, %r19;
	or.pred  	%p77, %p75, %p76;
	@%p77 bra 	$L__BB1_35;
	add.s32 	%r194, %r247, 2;
	ld.global.f32 	%f90, [%rd9+24];
	add.f32 	%f91, %f1, %f90;
	setp.le.f32 	%p78, %f104, %f91;
	selp.f32 	%f104, %f91, %f104, %p78;
	selp.b32 	%r216, %r210, %r216, %p78;
	selp.b32 	%r217, %r194, %r217, %p78;
$L__BB1_35:
	ld.global.u32 	%r195, [%rd10+12];
	setp.ge.s32 	%p79, %r195, %r18;
	setp.le.s32 	%p80, %r195, %r19;
	or.pred  	%p81, %p79, %p80;
	@%p81 bra 	$L__BB1_37;
	add.s32 	%r197, %r247, 3;
	ld.global.f32 	%f92, [%rd9+36];
	add.f32 	%f93, %f1, %f92;
	setp.le.f32 	%p82, %f104, %f93;
	selp.f32 	%f104, %f93, %f104, %p82;
	selp.b32 	%r216, %r210, %r216, %p82;
	selp.b32 	%r217, %r197, %r217, %p82;
$L__BB1_37:
	add.s32 	%r247, %r247, 4;
$L__BB1_38:
	setp.eq.s32 	%p83, %r5, 0;
	@%p83 bra 	$L__BB1_48;
	setp.eq.s32 	%p84, %r5, 1;
	@%p84 bra 	$L__BB1_45;
	add.s32 	%r199, %r247, %r24;
	mul.wide.s32 	%rd49, %r199, 12;
	add.s64 	%rd50, %rd4, %rd49;
	add.s64 	%rd11, %rd50, 8;
	mul.wide.s32 	%rd51, %r199, 4;
	add.s64 	%rd12, %rd5, %rd51;
	ld.global.u32 	%r200, [%rd12];
	setp.ge.s32 	%p85, %r200, %r18;
	setp.le.s32 	%p86, %r200, %r19;
	or.pred  	%p87, %p85, %p86;
	@%p87 bra 	$L__BB1_42;
	ld.global.f32 	%f95, [%rd11];
	add.f32 	%f96, %f1, %f95;
	setp.le.f32 	%p88, %f104, %f96;
	selp.f32 	%f104, %f96, %f104, %p88;
	selp.b32 	%r216, %r210, %r216, %p88;
	selp.b32 	%r217, %r247, %r217, %p88;
$L__BB1_42:
	ld.global.u32 	%r202, [%rd12+4];
	setp.ge.s32 	%p89, %r202, %r18;
	setp.le.s32 	%p90, %r202, %r19;
	or.pred  	%p91, %p89, %p90;
	@%p91 bra 	$L__BB1_44;
	add.s32 	%r204, %r247, 1;
	ld.global.f32 	%f97, [%rd11+12];
	add.f32 	%f98, %f1, %f97;
	setp.le.f32 	%p92, %f104, %f98;
	selp.f32 	%f104, %f98, %f104, %p92;
	selp.b32 	%r216, %r210, %r216, %p92;
	selp.b32 	%r217, %r204, %r217, %p92;
$L__BB1_44:
	add.s32 	%r247, %r247, 2;
$L__BB1_45:
	setp.eq.s32 	%p93, %r11, 0;
	@%p93 bra 	$L__BB1_48;
	add.s32 	%r205, %r247, %r24;
	cvt.s64.s32 	%rd13, %r205;
	mul.wide.s32 	%rd52, %r205, 4;
	add.s64 	%rd53, %rd5, %rd52;
	ld.global.u32 	%r206, [%rd53];
	setp.ge.s32 	%p94, %r206, %r18;
	setp.le.s32 	%p95, %r206, %r19;
	or.pred  	%p96, %p94, %p95;
	@%p96 bra 	$L__BB1_48;
	mad.lo.s64 	%rd54, %rd13, 12, %rd4;
	ld.global.f32 	%f99, [%rd54+8];
	add.f32 	%f100, %f1, %f99;
	setp.le.f32 	%p97, %f104, %f100;
	selp.f32 	%f104, %f100, %f104, %p97;
	selp.b32 	%r216, %r210, %r216, %p97;
	selp.b32 	%r217, %r247, %r217, %p97;
$L__BB1_48:
	add.s32 	%r210, %r210, 1;
	setp.lt.s32 	%p98, %r210, %r208;
	@%p98 bra 	$L__BB1_8;
	mul.wide.s32 	%rd55, %r17, 12;
	add.s64 	%rd56, %rd4, %rd55;
	st.global.u32 	[%rd56+4], %r216;
	st.global.u32 	[%rd56], %r217;
	st.global.f32 	[%rd56+8], %f104;
	ld.global.f32 	%f101, [%rd3];
	setp.gtu.f32 	%p99, %f101, %f104;
	@%p99 bra 	$L__BB1_51;
	st.global.f32 	[%rd3], %f104;
	st.global.u32 	[%rd2], %r208;
	st.global.u32 	[%rd1], %r209;
$L__BB1_51:
	add.s32 	%r209, %r209, 1;
	setp.eq.s32 	%p100, %r209, %r2;
	@%p100 bra 	$L__BB1_91;
	bra.uni 	$L__BB1_7;
$L__BB1_52:
	setp.eq.s32 	%p19, %r6, 0;
	mov.u32 	%r261, %r1;
	@%p19 bra 	$L__BB1_61;
	add.s32 	%r145, %r1, %r14;
	mul.wide.s32 	%rd34, %r145, 4;
	add.s64 	%rd14, %rd6, %rd34;
	ld.global.f32 	%f40, [%rd14];
	mul.wide.s32 	%rd35, %r145, 12;
	add.s64 	%rd36, %rd4, %rd35;
	add.s64 	%rd15, %rd36, 4;
	mov.b32 	%r146, -1;
	st.global.u32 	[%rd36+4], %r146;
	st.global.u32 	[%rd36], %r146;
	st.global.f32 	[%rd36+8], %f40;
	ld.global.f32 	%f61, [%rd3];
	setp.gtu.f32 	%p20, %f61, %f40;
	@%p20 bra 	$L__BB1_55;
	st.global.f32 	[%rd3], %f40;
	st.global.u32 	[%rd2], %r208;
	st.global.u32 	[%rd1], %r1;
$L__BB1_55:
	setp.eq.s32 	%p21, %r6, 1;
	mov.u32 	%r261, %r7;
	@%p21 bra 	$L__BB1_61;
	ld.global.f32 	%f41, [%rd14+4];
	mov.b32 	%r147, -1;
	st.global.u32 	[%rd15+12], %r147;
	st.global.u32 	[%rd15+8], %r147;
	st.global.f32 	[%rd15+16], %f41;
	ld.global.f32 	%f62, [%rd3];
	setp.gtu.f32 	%p22, %f62, %f41;
	@%p22 bra 	$L__BB1_58;
	st.global.f32 	[%rd3], %f41;
	st.global.u32 	[%rd2], %r208;
	st.global.u32 	[%rd1], %r7;
$L__BB1_58:
	setp.eq.s32 	%p23, %r6, 2;
	mov.u32 	%r261, %r8;
	@%p23 bra 	$L__BB1_61;
	ld.global.f32 	%f42, [%rd14+8];
	mov.b32 	%r148, -1;
	st.global.u32 	[%rd15+24], %r148;
	st.global.u32 	[%rd15+20], %r148;
	st.global.f32 	[%rd15+28], %f42;
	ld.global.f32 	%f63, [%rd3];
	setp.gtu.f32 	%p24, %f63, %f42;
	mov.u32 	%r261, %r9;
	@%p24 bra 	$L__BB1_61;
	st.global.f32 	[%rd3], %f42;
	st.global.u32 	[%rd2], %r208;
	st.global.u32 	[%rd1], %r8;
	mov.u32 	%r261, %r9;
$L__BB1_61:
	setp.lt.u32 	%p25, %r13, 3;
	@%p25 bra 	$L__BB1_91;
$L__BB1_62:
	add.s32 	%r149, %r261, %r14;
	mul.wide.s32 	%rd37, %r149, 4;
	add.s64 	%rd16, %rd6, %rd37;
	ld.global.f32 	%f43, [%rd16];
	mul.wide.s32 	%rd38, %r149, 12;
	add.s64 	%rd39, %rd4, %rd38;
	add.s64 	%rd17, %rd39, 4;
	mov.b32 	%r150, -1;
	st.global.u32 	[%rd39+4], %r150;
	st.global.u32 	[%rd39], %r150;
	st.global.f32 	[%rd39+8], %f43;
	ld.global.f32 	%f64, [%rd3];
	setp.gtu.f32 	%p26, %f64, %f43;
	@%p26 bra 	$L__BB1_64;
	st.global.f32 	[%rd3], %f43;
	st.global.u32 	[%rd2], %r208;
	st.global.u32 	[%rd1], %r261;
$L__BB1_64:
	ld.global.f32 	%f44, [%rd16+4];
	mov.b32 	%r151, -1;
	st.global.u32 	[%rd17+12], %r151;
	st.global.u32 	[%rd17+8], %r151;
	st.global.f32 	[%rd17+16], %f44;
	ld.global.f32 	%f65, [%rd3];
	setp.gtu.f32 	%p27, %f65, %f44;
	@%p27 bra 	$L__BB1_66;
	add.s32 	%r152, %r261, 1;
	st.global.f32 	[%rd3], %f44;
	st.global.u32 	[%rd2], %r208;
	st.global.u32 	[%rd1], %r152;
$L__BB1_66:
	ld.global.f32 	%f45, [%rd16+8];
	mov.b32 	%r153, -1;
	st.global.u32 	[%rd17+24], %r153;
	st.global.u32 	[%rd17+20], %r153;
	st.global.f32 	[%rd17+28], %f45;
	ld.global.f32 	%f66, [%rd3];
	setp.gtu.f32 	%p28, %f66, %f45;
	@%p28 bra 	$L__BB1_68;
	add.s32 	%r154, %r261, 2;
	st.global.f32 	[%rd3], %f45;
	st.global.u32 	[%rd2], %r208;
	st.global.u32 	[%rd1], %r154;
$L__BB1_68:
	ld.global.f32 	%f46, [%rd16+12];
	mov.b32 	%r155, -1;
	st.global.u32 	[%rd17+36], %r155;
	st.global.u32 	[%rd17+32], %r155;
	st.global.f32 	[%rd17+40], %f46;
	ld.global.f32 	%f67, [%rd3];
	setp.gtu.f32 	%p29, %f67, %f46;
	@%p29 bra 	$L__BB1_70;
	add.s32 	%r156, %r261, 3;
	st.global.f32 	[%rd3], %f46;
	st.global.u32 	[%rd2], %r208;
	st.global.u32 	[%rd1], %r156;
$L__BB1_70:
	add.s32 	%r261, %r261, 4;
	setp.eq.s32 	%p30, %r261, %r2;
	@%p30 bra 	$L__BB1_91;
	bra.uni 	$L__BB1_62;
$L__BB1_71:
	setp.eq.s32 	%p6, %r6, 0;
	mov.u32 	%r263, %r1;
	@%p6 bra 	$L__BB1_80;
	add.s32 	%r134, %r1, %r14;
	mul.wide.s32 	%rd28, %r134, 4;
	add.s64 	%rd18, %rd6, %rd28;
	ld.global.f32 	%f47, [%rd18];
	mul.wide.s32 	%rd29, %r134, 12;
	add.s64 	%rd30, %rd4, %rd29;
	add.s64 	%rd19, %rd30, 4;
	mov.b32 	%r135, -1;
	st.global.u32 	[%rd30+4], %r135;
	st.global.u32 	[%rd30], %r135;
	st.global.f32 	[%rd30+8], %f47;
	ld.global.f32 	%f54, [%rd3];
	setp.gtu.f32 	%p7, %f54, %f47;
	@%p7 bra 	$L__BB1_74;
	st.global.f32 	[%rd3], %f47;
	st.global.u32 	[%rd2], %r208;
	st.global.u32 	[%rd1], %r1;
$L__BB1_74:
	setp.eq.s32 	%p8, %r6, 1;
	mov.u32 	%r263, %r7;
	@%p8 bra 	$L__BB1_80;
	ld.global.f32 	%f48, [%rd18+4];
	mov.b32 	%r136, -1;
	st.global.u32 	[%rd19+12], %r136;
	st.global.u32 	[%rd19+8], %r136;
	st.global.f32 	[%rd19+16], %f48;
	ld.global.f32 	%f55, [%rd3];
	setp.gtu.f32 	%p9, %f55, %f48;
	@%p9 bra 	$L__BB1_77;
	st.global.f32 	[%rd3], %f48;
	st.global.u32 	[%rd2], %r208;
	st.global.u32 	[%rd1], %r7;
$L__BB1_77:
	setp.eq.s32 	%p10, %r6, 2;
	mov.u32 	%r263, %r8;
	@%p10 bra 	$L__BB1_80;
	ld.global.f32 	%f49, [%rd18+8];
	mov.b32 	%r137, -1;
	st.global.u32 	[%rd19+24], %r137;
	st.global.u32 	[%rd19+20], %r137;
	st.global.f32 	[%rd19+28], %f49;
	ld.global.f32 	%f56, [%rd3];
	setp.gtu.f32 	%p11, %f56, %f49;
	mov.u32 	%r263, %r9;
	@%p11 bra 	$L__BB1_80;
	st.global.f32 	[%rd3], %f49;
	st.global.u32 	[%rd2], %r208;
	st.global.u32 	[%rd1], %r8;
	mov.u32 	%r263, %r9;
$L__BB1_80:
	setp.lt.u32 	%p12, %r13, 3;
	@%p12 bra 	$L__BB1_91;
	sub.s32 	%r266, %r263, %r2;
	add.s32 	%r265, %r263, 1;
	add.s32 	%r264, %r263, %r14;
$L__BB1_82:
	mul.wide.s32 	%rd31, %r264, 4;
	add.s64 	%rd20, %rd6, %rd31;
	ld.global.f32 	%f50, [%rd20];
	mul.wide.s32 	%rd32, %r264, 12;
	add.s64 	%rd33, %rd4, %rd32;
	add.s64 	%rd21, %rd33, 4;
	mov.b32 	%r138, -1;
	st.global.u32 	[%rd33+4], %r138;
	st.global.u32 	[%rd33], %r138;
	st.global.f32 	[%rd33+8], %f50;
	ld.global.f32 	%f57, [%rd3];
	setp.gtu.f32 	%p13, %f57, %f50;
	@%p13 bra 	$L__BB1_84;
	st.global.f32 	[%rd3], %f50;
	st.global.u32 	[%rd2], %r208;
	add.s32 	%r139, %r265, -1;
	st.global.u32 	[%rd1], %r139;
$L__BB1_84:
	ld.global.f32 	%f51, [%rd20+4];
	mov.b32 	%r140, -1;
	st.global.u32 	[%rd21+12], %r140;
	st.global.u32 	[%rd21+8], %r140;
	st.global.f32 	[%rd21+16], %f51;
	ld.global.f32 	%f58, [%rd3];
	setp.gtu.f32 	%p14, %f58, %f51;
	@%p14 bra 	$L__BB1_86;
	st.global.f32 	[%rd3], %f51;
	st.global.u32 	[%rd2], %r208;
	st.global.u32 	[%rd1], %r265;
$L__BB1_86:
	ld.global.f32 	%f52, [%rd20+8];
	mov.b32 	%r141, -1;
	st.global.u32 	[%rd21+24], %r141;
	st.global.u32 	[%rd21+20], %r141;
	st.global.f32 	[%rd21+28], %f52;
	ld.global.f32 	%f59, [%rd3];
	setp.gtu.f32 	%p15, %f59, %f52;
	@%p15 bra 	$L__BB1_88;
	add.s32 	%r142, %r265, 1;
	st.global.f32 	[%rd3], %f52;
	st.global.u32 	[%rd2], %r208;
	st.global.u32 	[%rd1], %r142;
$L__BB1_88:
	ld.global.f32 	%f53, [%rd20+12];
	mov.b32 	%r143, -1;
	st.global.u32 	[%rd21+36], %r143;
	st.global.u32 	[%rd21+32], %r143;
	st.global.f32 	[%rd21+40], %f53;
	ld.global.f32 	%f60, [%rd3];
	setp.gtu.f32 	%p16, %f60, %f53;
	@%p16 bra 	$L__BB1_90;
	add.s32 	%r144, %r265, 2;
	st.global.f32 	[%rd3], %f53;
	st.global.u32 	[%rd2], %r208;
	st.global.u32 	[%rd1], %r144;
$L__BB1_90:
	add.s32 	%r266, %r266, 4;
	add.s32 	%r265, %r265, 4;
	add.s32 	%r264, %r264, 4;
	setp.ne.s32 	%p17, %r266, 0;
	@%p17 bra 	$L__BB1_82;
$L__BB1_91:
	bar.sync 	0;
	add.s32 	%r208, %r208, 1;
	setp.ne.s32 	%p101, %r208, %r121;
	@%p101 bra 	$L__BB1_3;
$L__BB1_92:
	bar.sync 	0;
$L__BB1_93:
	ret;

}


// ===== COMPILED SASS (sm_100) =====

	.target	sm_100

	.elftype	@"ET_EXEC"


//--------------------- .note.nv.tkinfo           --------------------------
	.section	.note.nv.tkinfo,"",@"SHT_NOTE"
	.sectionflags	@"SHF_NOTE_NV_TKINFO"
	.tkinfo
        /*0018*/ 	.word	0x00000002
        /*0030*/ 	.string	""
        /*0030*/ 	.string	"ptxas"
        /*0030*/ 	.string	"Cuda compilation tools, release 13.0, V13.0.88"
        /*0030*/ 	.string	"Build cuda_13.0.r13.0/compiler.36424714_0"
        /*0030*/ 	.string	"-arch sm_100 -m 64 "



//--------------------- .note.nv.cuinfo           --------------------------
	.section	.note.nv.cuinfo,"",@"SHT_NOTE"
	.sectionflags	@"SHF_NOTE_NV_CUINFO"
        /*0018*/ 	.short	0x0002
        /*001a*/ 	.short	0x0064
        /*001c*/ 	.short	0x0082
	.zero		2


//--------------------- .nv.info                  --------------------------
	.section	.nv.info,"",@"SHT_CUDA_INFO"
	.align	4


	//----- nvinfo : EIATTR_REGCOUNT
	.align		4
        /*0000*/ 	.byte	0x04, 0x2f
        /*0002*/ 	.short	(.L_1 - .L_0)
	.align		4
.L_0:
        /*0004*/ 	.word	index@(_Z13detect_kernelPKiPKfP6_INDEXPfmmfii)
        /*0008*/ 	.word	0x00000020


	//----- nvinfo : EIATTR_FRAME_SIZE
	.align		4
.L_1:
        /*000c*/ 	.byte	0x04, 0x11
        /*000e*/ 	.short	(.L_3 - .L_2)
	.align		4
.L_2:
        /*0010*/ 	.word	index@(_Z13detect_kernelPKiPKfP6_INDEXPfmmfii)
        /*0014*/ 	.word	0x00000000


	//----- nvinfo : EIATTR_REGCOUNT
	.align		4
.L_3:
        /*0018*/ 	.byte	0x04, 0x2f
        /*001a*/ 	.short	(.L_5 - .L_4)
	.align		4
.L_4:
        /*001c*/ 	.word	index@(_Z12detect_cuda2PKiPKfP8PathNodeiiiiPiS5_Pf)
        /*0020*/ 	.word	0x00000020


	//----- nvinfo : EIATTR_FRAME_SIZE
	.align		4
.L_5:
        /*0024*/ 	.byte	0x04, 0x11
        /*0026*/ 	.short	(.L_7 - .L_6)
	.align		4
.L_6:
        /*0028*/ 	.word	index@(_Z12detect_cuda2PKiPKfP8PathNodeiiiiPiS5_Pf)
        /*002c*/ 	.word	0x00000000


	//----- nvinfo : EIATTR_MIN_STACK_SIZE
	.align		4
.L_7:
        /*0030*/ 	.byte	0x04, 0x12
        /*0032*/ 	.short	(.L_9 - .L_8)
	.align		4
.L_8:
        /*0034*/ 	.word	index@(_Z12detect_cuda2PKiPKfP8PathNodeiiiiPiS5_Pf)
        /*0038*/ 	.word	0x00000000


	//----- nvinfo : EIATTR_MIN_STACK_SIZE
	.align		4
.L_9:
        /*003c*/ 	.byte	0x04, 0x12
        /*003e*/ 	.short	(.L_11 - .L_10)
	.align		4
.L_10:
        /*0040*/ 	.word	index@(_Z13detect_kernelPKiPKfP6_INDEXPfmmfii)
        /*0044*/ 	.word	0x00000000
.L_11:


//--------------------- .nv.compat                --------------------------
	.section	.nv.compat,"",@"SHT_CUDA_COMPAT_INFO"
	.align	4
        /*0000*/ 	.byte	0x02, 0x09, 0x00, 0x00, 0x02, 0x02, 0x01, 0x00, 0x02, 0x05, 0x05, 0x00, 0x03, 0x07, 0x01, 0x01
        /*0010*/ 	.byte	0x02, 0x03, 0x00, 0x00, 0x02, 0x06, 0x01, 0x00, 0x04, 0x0b, 0x08, 0x00, 0x09, 0x00, 0x00, 0x00
        /*0020*/ 	.byte	0x00, 0x00, 0x00, 0x00


//--------------------- .nv.info._Z12detect_cuda2PKiPKfP8PathNodeiiiiPiS5_Pf --------------------------
	.section	.nv.info._Z12detect_cuda2PKiPKfP8PathNodeiiiiPiS5_Pf,"",@"SHT_CUDA_INFO"
	.sectionflags	@""
	.align	4


	//----- nvinfo : EIATTR_CUDA_API_VERSION
	.align		4
        /*0000*/ 	.byte	0x04, 0x37
        /*0002*/ 	.short	(.L_13 - .L_12)
.L_12:
        /*0004*/ 	.word	0x00000082


	//----- nvinfo : EIATTR_KPARAM_INFO
	.align		4
.L_13:
        /*0008*/ 	.byte	0x04, 0x17
        /*000a*/ 	.short	(.L_15 - .L_14)
.L_14:
        /*000c*/ 	.word	0x00000000
        /*0010*/ 	.short	0x0009
        /*0012*/ 	.short	0x0038
        /*0014*/ 	.byte	0x00, 0xf5, 0x21, 0x00


	//----- nvinfo : EIATTR_KPARAM_INFO
	.align		4
.L_15:
        /*0018*/ 	.byte	0x04, 0x17
        /*001a*/ 	.short	(.L_17 - .L_16)
.L_16:
        /*001c*/ 	.word	0x00000000
        /*0020*/ 	.short	0x0008
        /*0022*/ 	.short	0x0030
        /*0024*/ 	.byte	0x00, 0xf5, 0x21, 0x00


	//----- nvinfo : EIATTR_KPARAM_INFO
	.align		4
.L_17:
        /*0028*/ 	.byte	0x04, 0x17
        /*002a*/ 	.short	(.L_19 - .L_18)
.L_18:
        /*002c*/ 	.word	0x00000000
        /*0030*/ 	.short	0x0007
        /*0032*/ 	.short	0x0028
        /*0034*/ 	.byte	0x00, 0xf5, 0x21, 0x00


	//----- nvinfo : EIATTR_KPARAM_INFO
	.align		4
.L_19:
        /*0038*/ 	.byte	0x04, 0x17
        /*003a*/ 	.short	(.L_21 - .L_20)
.L_20:
        /*003c*/ 	.word	0x00000000
        /*0040*/ 	.short	0x0006
        /*0042*/ 	.short	0x0024
        /*0044*/ 	.byte	0x00, 0xf0, 0x11, 0x00


	//----- nvinfo : EIATTR_KPARAM_INFO
	.align		4
.L_21:
        /*0048*/ 	.byte	0x04, 0x17
        /*004a*/ 	.short	(.L_23 - .L_22)
.L_22:
        /*004c*/ 	.word	0x00000000
        /*0050*/ 	.short	0x0005
        /*0052*/ 	.short	0x0020
        /*0054*/ 	.byte	0x00, 0xf0, 0x11, 0x00


	//----- nvinfo : EIATTR_KPARAM_INFO
	.align		4
.L_23:
        /*0058*/ 	.byte	0x04, 0x17
        /*005a*/ 	.short	(.L_25 - .L_24)
.L_24:
        /*005c*/ 	.word	0x00000000
        /*0060*/ 	.short	0x0004
        /*0062*/ 	.short	0x001c
        /*0064*/ 	.byte	0x00, 0xf0, 0x11, 0x00


	//----- nvinfo : EIATTR_KPARAM_INFO
	.align		4
.L_25:
        /*0068*/ 	.byte	0x04, 0x17
        /*006a*/ 	.short	(.L_27 - .L_26)
.L_26:
        /*006c*/ 	.word	0x00000000
        /*0070*/ 	.short	0x0003
        /*0072*/ 	.short	0x0018
        /*0074*/ 	.byte	0x00, 0xf0, 0x11, 0x00


	//----- nvinfo : EIATTR_KPARAM_INFO
	.align		4
.L_27:
        /*0078*/ 	.byte	0x04, 0x17
        /*007a*/ 	.short	(.L_29 - .L_28)
.L_28:
        /*007c*/ 	.word	0x00000000
        /*0080*/ 	.short	0x0002
        /*0082*/ 	.short	0x0010
        /*0084*/ 	.byte	0x00, 0xf5, 0x21, 0x00


	//----- nvinfo : EIATTR_KPARAM_INFO
	.align		4
.L_29:
        /*0088*/ 	.byte	0x04, 0x17
        /*008a*/ 	.short	(.L_31 - .L_30)
.L_30:
        /*008c*/ 	.word	0x00000000
        /*0090*/ 	.short	0x0001
        /*0092*/ 	.short	0x0008
        /*0094*/ 	.byte	0x00, 0xf5, 0x21, 0x00


	//----- nvinfo : EIATTR_KPARAM_INFO
	.align		4
.L_31:
        /*0098*/ 	.byte	0x04, 0x17
        /*009a*/ 	.short	(.L_33 - .L_32)
.L_32:
        /*009c*/ 	.word	0x00000000
        /*00a0*/ 	.short	0x0000
        /*00a2*/ 	.short	0x0000
        /*00a4*/ 	.byte	0x00, 0xf5, 0x21, 0x00


	//----- nvinfo : EIATTR_SPARSE_MMA_MASK
	.align		4
.L_33:
        /*00a8*/ 	.byte	0x03, 0x50
        /*00aa*/ 	.short	0x0000


	//----- nvinfo : EIATTR_MAXREG_COUNT
	.align		4
        /*00ac*/ 	.byte	0x03, 0x1b
        /*00ae*/ 	.short	0x00ff


	//----- nvinfo : EIATTR_NUM_BARRIERS
	.align		4
        /*00b0*/ 	.byte	0x02, 0x4c
        /*00b2*/ 	.byte	0x01
	.zero		1


	//----- nvinfo : EIATTR_MERCURY_ISA_VERSION
	.align		4
        /*00b4*/ 	.byte	0x03, 0x5f
        /*00b6*/ 	.short	0x0101


	//----- nvinfo : EIATTR_VRC_CTA_INIT_COUNT
	.align		4
        /*00b8*/ 	.byte	0x02, 0x4a
	.zero		1
	.zero		1


	//----- nvinfo : EIATTR_EXIT_INSTR_OFFSETS
	.align		4
        /*00bc*/ 	.byte	0x04, 0x1c
        /*00be*/ 	.short	(.L_35 - .L_34)


	//   ....[0]....
.L_34:
        /*00c0*/ 	.word	0x00000070


	//   ....[1]....
        /*00c4*/ 	.word	0x00002100


	//----- nvinfo : EIATTR_CRS_STACK_SIZE
	.align		4
.L_35:
        /*00c8*/ 	.byte	0x04, 0x1e
        /*00ca*/ 	.short	(.L_37 - .L_36)
.L_36:
        /*00cc*/ 	.word	0x00000000


	//----- nvinfo : EIATTR_CBANK_PARAM_SIZE
	.align		4
.L_37:
        /*00d0*/ 	.byte	0x03, 0x19
        /*00d2*/ 	.short	0x0040


	//----- nvinfo : EIATTR_PARAM_CBANK
	.align		4
        /*00d4*/ 	.byte	0x04, 0x0a
        /*00d6*/ 	.short	(.L_39 - .L_38)
	.align		4
.L_38:
        /*00d8*/ 	.word	index@(.nv.constant0._Z12detect_cuda2PKiPKfP8PathNodeiiiiPiS5_Pf)
        /*00dc*/ 	.short	0x0380
        /*00de*/ 	.short	0x0040


	//----- nvinfo : EIATTR_SW_WAR
	.align		4
.L_39:
        /*00e0*/ 	.byte	0x04, 0x36
        /*00e2*/ 	.short	(.L_41 - .L_40)
.L_40:
        /*00e4*/ 	.word	0x00000008
.L_41:


//--------------------- .nv.info._Z13detect_kernelPKiPKfP6_INDEXPfmmfii --------------------------
	.section	.nv.info._Z13detect_kernelPKiPKfP6_INDEXPfmmfii,"",@"SHT_CUDA_INFO"
	.sectionflags	@""
	.align	4


	//----- nvinfo : EIATTR_CUDA_API_VERSION
	.align		4
        /*0000*/ 	.byte	0x04, 0x37
        /*0002*/ 	.short	(.L_43 - .L_42)
.L_42:
        /*0004*/ 	.word	0x00000082


	//----- nvinfo : EIATTR_KPARAM_INFO
	.align		4
.L_43:
        /*0008*/ 	.byte	0x04, 0x17
        /*000a*/ 	.short	(.L_45 - .L_44)
.L_44:
        /*000c*/ 	.word	0x00000000
        /*0010*/ 	.short	0x0008
        /*0012*/ 	.short	0x0038
        /*0014*/ 	.byte	0x00, 0xf0, 0x11, 0x00


	//----- nvinfo : EIATTR_KPARAM_INFO
	.align		4
.L_45:
        /*0018*/ 	.byte	0x04, 0x17
        /*001a*/ 	.short	(.L_47 - .L_46)
.L_46:
        /*001c*/ 	.word	0x00000000
        /*0020*/ 	.short	0x0007
        /*0022*/ 	.short	0x0034
        /*0024*/ 	.byte	0x00, 0xf0, 0x11, 0x00


	//----- nvinfo : EIATTR_KPARAM_INFO
	.align		4
.L_47:
        /*0028*/ 	.byte	0x04, 0x17
        /*002a*/ 	.short	(.L_49 - .L_48)
.L_48:
        /*002c*/ 	.word	0x00000000
        /*0030*/ 	.short	0x0006
        /*0032*/ 	.short	0x0030
        /*0034*/ 	.byte	0x00, 0xf0, 0x11, 0x00


	//----- nvinfo : EIATTR_KPARAM_INFO
	.align		4
.L_49:
        /*0038*/ 	.byte	0x04, 0x17
        /*003a*/ 	.short	(.L_51 - .L_50)
.L_50:
        /*003c*/ 	.word	0x00000000
        /*0040*/ 	.short	0x0005
        /*0042*/ 	.short	0x0028
        /*0044*/ 	.byte	0x00, 0xf0, 0x21, 0x00


	//----- nvinfo : EIATTR_KPARAM_INFO
	.align		4
.L_51:
        /*0048*/ 	.byte	0x04, 0x17
        /*004a*/ 	.short	(.L_53 - .L_52)
.L_52:
        /*004c*/ 	.word	0x00000000
        /*0050*/ 	.short	0x0004
        /*0052*/ 	.short	0x0020
        /*0054*/ 	.byte	0x00, 0xf0, 0x21, 0x00


	//----- nvinfo : EIATTR_KPARAM_INFO
	.align		4
.L_53:
        /*0058*/ 	.byte	0x04, 0x17
        /*005a*/ 	.short	(.L_55 - .L_54)
.L_54:
        /*005c*/ 	.word	0x00000000
        /*0060*/ 	.short	0x0003
        /*0062*/ 	.short	0x0018
        /*0064*/ 	.byte	0x00, 0xf5, 0x21, 0x00


	//----- nvinfo : EIATTR_KPARAM_INFO
	.align		4
.L_55:
        /*0068*/ 	.byte	0x04, 0x17
        /*006a*/ 	.short	(.L_57 - .L_56)
.L_56:
        /*006c*/ 	.word	0x00000000
        /*0070*/ 	.short	0x0002
        /*0072*/ 	.short	0x0010
        /*0074*/ 	.byte	0x00, 0xf5, 0x21, 0x00


	//----- nvinfo : EIATTR_KPARAM_INFO
	.align		4
.L_57:
        /*0078*/ 	.byte	0x04, 0x17
        /*007a*/ 	.short	(.L_59 - .L_58)
.L_58:
        /*007c*/ 	.word	0x00000000
        /*0080*/ 	.short	0x0001
        /*0082*/ 	.short	0x0008
        /*0084*/ 	.byte	0x00, 0xf5, 0x21, 0x00


	//----- nvinfo : EIATTR_KPARAM_INFO
	.align		4
.L_59:
        /*0088*/ 	.byte	0x04, 0x17
        /*008a*/ 	.short	(.L_61 - .L_60)
.L_60:
        /*008c*/ 	.word	0x00000000
        /*0090*/ 	.short	0x0000
        /*0092*/ 	.short	0x0000
        /*0094*/ 	.byte	0x00, 0xf5, 0x21, 0x00


	//----- nvinfo : EIATTR_SPARSE_MMA_MASK
	.align		4
.L_61:
        /*0098*/ 	.byte	0x03, 0x50
        /*009a*/ 	.short	0x0000


	//----- nvinfo : EIATTR_MAXREG_COUNT
	.align		4
        /*009c*/ 	.byte	0x03, 0x1b
        /*009e*/ 	.short	0x00ff


	//----- nvinfo : EIATTR_NUM_BARRIERS
	.align		4
        /*00a0*/ 	.byte	0x02, 0x4c
        /*00a2*/ 	.byte	0x01
	.zero		1


	//----- nvinfo : EIATTR_MERCURY_ISA_VERSION
	.align		4
        /*00a4*/ 	.byte	0x03, 0x5f
        /*00a6*/ 	.short	0x0101


	//----- nvinfo : EIATTR_VRC_CTA_INIT_COUNT
	.align		4
        /*00a8*/ 	.byte	0x02, 0x4a
	.zero		1
	.zero		1


	//----- nvinfo : EIATTR_EXIT_INSTR_OFFSETS
	.align		4
        /*00ac*/ 	.byte	0x04, 0x1c
        /*00ae*/ 	.short	(.L_63 - .L_62)


	//   ....[0]....
.L_62:
        /*00b0*/ 	.word	0x000000e0


	//   ....[1]....
        /*00b4*/ 	.word	0x00001fb0


	//----- nvinfo : EIATTR_CRS_STACK_SIZE
	.align		4
.L_63:
        /*00b8*/ 	.byte	0x04, 0x1e
        /*00ba*/ 	.short	(.L_65 - .L_64)
.L_64:
        /*00bc*/ 	.word	0x00000000


	//----- nvinfo : EIATTR_CBANK_PARAM_SIZE
	.align		4
.L_65:
        /*00c0*/ 	.byte	0x03, 0x19
        /*00c2*/ 	.short	0x003c


	//----- nvinfo : EIATTR_PARAM_CBANK
	.align		4
        /*00c4*/ 	.byte	0x04, 0x0a
        /*00c6*/ 	.short	(.L_67 - .L_66)
	.align		4
.L_66:
        /*00c8*/ 	.word	index@(.nv.constant0._Z13detect_kernelPKiPKfP6_INDEXPfmmfii)
        /*00cc*/ 	.short	0x0380
        /*00ce*/ 	.short	0x003c


	//----- nvinfo : EIATTR_SW_WAR
	.align		4
.L_67:
        /*00d0*/ 	.byte	0x04, 0x36
        /*00d2*/ 	.short	(.L_69 - .L_68)
.L_68:
        /*00d4*/ 	.word	0x00000008
.L_69:


//--------------------- .nv.callgraph             --------------------------
	.section	.nv.callgraph,"",@"SHT_CUDA_CALLGRAPH"
	.align	4
	.sectionentsize	8
	.align		4
        /*0000*/ 	.word	0x00000000
	.align		4
        /*0004*/ 	.word	0xffffffff
	.align		4
        /*0008*/ 	.word	0x00000000
	.align		4
        /*000c*/ 	.word	0xfffffffe
	.align		4
        /*0010*/ 	.word	0x00000000
	.align		4
        /*0014*/ 	.word	0xfffffffd
	.align		4
        /*0018*/ 	.word	0x00000000
	.align		4
        /*001c*/ 	.word	0xfffffffc


//--------------------- .text._Z12detect_cuda2PKiPKfP8PathNodeiiiiPiS5_Pf --------------------------
	.section	.text._Z12detect_cuda2PKiPKfP8PathNodeiiiiPiS5_Pf,"ax",@progbits
	.align	128
        .global         _Z12detect_cuda2PKiPKfP8PathNodeiiiiPiS5_Pf
        .type           _Z12detect_cuda2PKiPKfP8PathNodeiiiiPiS5_Pf,@function
        .size           _Z12detect_cuda2PKiPKfP8PathNodeiiiiPiS5_Pf,(.L_x_43 - _Z12detect_cuda2PKiPKfP8PathNodeiiiiPiS5_Pf)
        .other          _Z12detect_cuda2PKiPKfP8PathNodeiiiiPiS5_Pf,@"STO_CUDA_ENTRY STV_DEFAULT"
_Z12detect_cuda2PKiPKfP8PathNodeiiiiPiS5_Pf:
.text._Z12detect_cuda2PKiPKfP8PathNodeiiiiPiS5_Pf:
[----:B------:R-:W-:Y:S01]  /*0000*/  LDC R1, c[0x0][0x37c] ;  /* 0x0000df00ff017b82 */ /* 0x000fe20000000800 */
[----:B------:R-:W0:Y:S07]  /*0010*/  S2R R3, SR_TID.X ;  /* 0x0000000000037919 */ /* 0x000e2e0000002100 */
[----:B------:R-:W0:Y:S01]  /*0020*/  S2UR UR4, SR_CTAID.X ;  /* 0x00000000000479c3 */ /* 0x000e220000002500 */
[----:B------:R-:W1:Y:S07]  /*0030*/  LDCU UR10, c[0x0][0x39c] ;  /* 0x00007380ff0a77ac */ /* 0x000e6e0008000800 */
[----:B------:R-:W0:Y:S02]  /*0040*/  LDC R0, c[0x0][0x360] ;  /* 0x0000d800ff007b82 */ /* 0x000e240000000800 */
[----:B0-----:R-:W-:-:S05]  /*0050*/  IMAD R0, R0, UR4, R3 ;  /* 0x0000000400007c24 */ /* 0x001fca000f8e0203 */
[----:B-1----:R-:W-:-:S13]  /*0060*/  ISETP.GE.AND P0, PT, R0, UR10, PT ;  /* 0x0000000a00007c0c */ /* 0x002fda000bf06270 */
[----:B------:R-:W-:Y:S05]  /*0070*/  @P0 EXIT ;  /* 0x000000000000094d */ /* 0x000fea0003800000 */
[----:B------:R-:W0:Y:S02]  /*0080*/  LDCU UR4, c[0x0][0x398] ;  /* 0x00007300ff0477ac */ /* 0x000e240008000800 */
[----:B0-----:R-:W-:-:S09]  /*0090*/  UISETP.GE.AND UP0, UPT, UR4, 0x2, UPT ;  /* 0x000000020400788c */ /* 0x001fd2000bf06270 */
[----:B------:R-:W-:Y:S05]  /*00a0*/  BRA.U !UP0, `(.L_x_0) ;  /* 0x0000002108107547 */ /* 0x000fea000b800000 */
[----:B------:R-:W0:Y:S01]  /*00b0*/  LDC R3, c[0x0][0x3a4] ;  /* 0x0000e900ff037b82 */ /* 0x000e220000000800 */
[----:B------:R-:W-:Y:S01]  /*00c0*/  ULOP3.LUT UR4, UR10, 0x7, URZ, 0xc0, !UPT ;  /* 0x000000070a047892 */ /* 0x000fe2000f8ec0ff */
[----:B------:R-:W-:Y:S01]  /*00d0*/  IMAD.MOV.U32 R5, RZ, RZ, 0x1 ;  /* 0x00000001ff057424 */ /* 0x000fe200078e00ff */
[----:B------:R-:W1:Y:S02]  /*00e0*/  LDCU.64 UR8, c[0x0][0x358] ;  /* 0x00006b00ff0877ac */ /* 0x000e640008000a00 */
[----:B------:R-:W-:Y:S02]  /*00f0*/  UIADD3 UR5, UPT, UPT, UR4, -0x1, URZ ;  /* 0xffffffff04057890 */ /* 0x000fe4000fffe0ff */
[----:B------:R-:W-:Y:S02]  /*0100*/  ULOP3.LUT UR6, UR10, 0x3, URZ, 0xc0, !UPT ;  /* 0x000000030a067892 */ /* 0x000fe4000f8ec0ff */
[----:B------:R-:W-:Y:S02]  /*0110*/  ULOP3.LUT UR7, UR10, 0x7ffffff8, URZ, 0xc0, !UPT ;  /* 0x7ffffff80a077892 */ /* 0x000fe4000f8ec0ff */
[----:B------:R-:W-:Y:S01]  /*0120*/  UISETP.GE.U32.AND UP0, UPT, UR5, 0x3, UPT ;  /* 0x000000030500788c */ /* 0x000fe2000bf06070 */
[----:B0-----:R-:W-:-:S04]  /*0130*/  IMAD R0, R0, R3, RZ ;  /* 0x0000000300007224 */ /* 0x001fc800078e02ff */
[C---:B------:R-:W-:Y:S01]  /*0140*/  VIADD R2, R0.reuse, 0x2 ;  /* 0x0000000200027836 */ /* 0x040fe20000000000 */
[C---:B------:R-:W-:Y:S01]  /*0150*/  VIADDMNMX R3, R0.reuse, R3, UR10, PT ;  /* 0x0000000a00037e46 */ /* 0x040fe2000b800103 */
[----:B------:R-:W-:-:S04]  /*0160*/  VIADD R4, R0, 0x3 ;  /* 0x0000000300047836 */ /* 0x000fc80000000000 */
[----:B------:R-:W-:-:S05]  /*0170*/  IMAD.IADD R6, R3, 0x1, -R0 ;  /* 0x0000000103067824 */ /* 0x000fca00078e0a00 */
[----:B-1----:R-:W-:-:S07]  /*0180*/  LOP3.LUT R6, R6, 0x3, RZ, 0xc0, !PT ;  /* 0x0000000306067812 */ /* 0x002fce00078ec0ff */
.L_x_22:
[----:B------:R-:W-:Y:S01]  /*0190*/  ISETP.GT.AND P0, PT, R3, R0, PT ;  /* 0x000000000300720c */ /* 0x000fe20003f04270 */
[----:B------:R-:W-:-:S12]  /*01a0*/  BSSY.RECONVERGENT B0, `(.L_x_1) ;  /* 0x00001ef000007945 */ /* 0x000fd80003800200 */
[----:B------:R-:W-:Y:S05]  /*01b0*/  @!P0 BRA `(.L_x_2) ;  /* 0x0000001c00b48947 */ /* 0x000fea0003800000 */
[----:B------:R-:W0:Y:S01]  /*01c0*/  LDCU UR5, c[0x0][0x3a0] ;  /* 0x00007400ff0577ac */ /* 0x000e220008000800 */
[----:B------:R-:W-:-:S05]  /*01d0*/  LOP3.LUT R10, RZ, R0, RZ, 0x33, !PT ;  /* 0x00000000ff0a7212 */ /* 0x000fca00078e33ff */
[----:B------:R-:W-:Y:S02]  /*01e0*/  IMAD.IADD R9, R3, 0x1, R10 ;  /* 0x0000000103097824 */ /* 0x000fe400078e020a */
[C---:B0-----:R-:W-:Y:S01]  /*01f0*/  VIADD R8, R5.reuse, -UR5 ;  /* 0x8000000505087c36 */ /* 0x041fe20008000000 */
[----:B------:R-:W-:-:S04]  /*0200*/  ISETP.GE.AND P0, PT, R5, UR5, PT ;  /* 0x0000000505007c0c */ /* 0x000fc8000bf06270 */
[----:B------:R-:W-:-:S04]  /*0210*/  SEL R8, R8, RZ, P0 ;  /* 0x000000ff08087207 */ /* 0x000fc80000000000 */
[----:B------:R-:W-:-:S13]  /*0220*/  ISETP.GE.AND P0, PT, R8, R5, PT ;  /* 0x000000050800720c */ /* 0x000fda0003f06270 */
[----:B------:R-:W-:Y:S05]  /*0230*/  @P0 BRA `(.L_x_3) ;  /* 0x0000001400b80947 */ /* 0x000fea0003800000 */
[----:B------:R-:W0:Y:S02]  /*0240*/  LDC R12, c[0x0][0x39c] ;  /* 0x0000e700ff0c7b82 */ /* 0x000e240000000800 */
[----:B0-----:R-:W-:-:S13]  /*0250*/  ISETP.GE.AND P0, PT, R12, 0x1, PT ;  /* 0x000000010c00780c */ /* 0x001fda0003f06270 */
[----:B------:R-:W-:Y:S05]  /*0260*/  @!P0 BRA `(.L_x_4) ;  /* 0x0000000c00d48947 */ /* 0x000fea0003800000 */
[----:B------:R-:W-:Y:S01]  /*0270*/  BSSY.RECONVERGENT B1, `(.L_x_5) ;  /* 0x00000f3000017945 */ /* 0x000fe20003800200 */
[----:B------:R-:W-:-:S07]  /*0280*/  IMAD.MOV.U32 R10, RZ, RZ, R0 ;  /* 0x000000ffff0a7224 */ /* 0x000fce00078e0000 */
.L_x_14:
[----:B------:R-:W0:Y:S01]  /*0290*/  LDC.64 R16, c[0x0][0x388] ;  /* 0x0000e200ff107b82 */ /* 0x000e220000000a00 */
[----:B------:R-:W1:Y:S07]  /*02a0*/  LDCU UR5, c[0x0][0x39c] ;  /* 0x00007380ff0577ac */ /* 0x000e6e0008000800 */
[----:B------:R-:W2:Y:S01]  /*02b0*/  LDC.64 R18, c[0x0][0x380] ;  /* 0x0000e000ff127b82 */ /* 0x000ea20000000a00 */
[----:B-1----:R-:W-:Y:S01]  /*02c0*/  IMAD R7, R5, UR5, R10 ;  /* 0x0000000505077c24 */ /* 0x002fe2000f8e020a */
[----:B------:R-:W1:Y:S03]  /*02d0*/  LDCU UR5, c[0x0][0x3a0] ;  /* 0x00007400ff0577ac */ /* 0x000e660008000800 */
[----:B0-----:R-:W-:-:S05]  /*02e0*/  IMAD.WIDE R16, R7, 0x4, R16 ;  /* 0x0000000407107825 */ /* 0x001fca00078e0210 */
[----:B------:R-:W3:Y:S01]  /*02f0*/  LDG.E R9, desc[UR8][R16.64] ;  /* 0x0000000810097981 */ /* 0x000ee2000c1e1900 */
[----:B--2---:R-:W-:-:S05]  /*0300*/  IMAD.WIDE R18, R7, 0x4, R18 ;  /* 0x0000000407127825 */ /* 0x004fca00078e0212 */
[----:B------:R-:W1:Y:S01]  /*0310*/  LDG.E R11, desc[UR8][R18.64] ;  /* 0x00000008120b7981 */ /* 0x000e62000c1e1900 */
[----:B------:R-:W-:Y:S02]  /*0320*/  IMAD.MOV.U32 R12, RZ, RZ, -0x1 ;  /* 0xffffffffff0c7424 */ /* 0x000fe400078e00ff */
[----:B------:R-:W-:Y:S02]  /*0330*/  IMAD.MOV.U32 R14, RZ, RZ, R8 ;  /* 0x000000ffff0e7224 */ /* 0x000fe400078e0008 */
[----:B------:R-:W-:Y:S02]  /*0340*/  IMAD.MOV.U32 R13, RZ, RZ, -0x1 ;  /* 0xffffffffff0d7424 */ /* 0x000fe400078e00ff */
[----:B---3--:R-:W-:Y:S02]  /*0350*/  IMAD.MOV.U32 R15, RZ, RZ, R9 ;  /* 0x000000ffff0f7224 */ /* 0x008fe400078e0009 */
[----:B-1----:R-:W-:-:S07]  /*0360*/  VIADD R20, R11, -UR5 ;  /* 0x800000050b147c36 */ /* 0x002fce0008000000 */
.L_x_12:
[----:B------:R-:W0:Y:S01]  /*0370*/  LDCU UR5, c[0x0][0x39c] ;  /* 0x00007380ff0577ac */ /* 0x000e220008000800 */
[----:B------:R-:W-:Y:S02]  /*0380*/  IMAD.MOV.U32 R23, RZ, RZ, RZ ;  /* 0x000000ffff177224 */ /* 0x000fe400078e00ff */
[----:B0-----:R-:W-:-:S05]  /*0390*/  IMAD.U32 R21, RZ, RZ, UR5 ;  /* 0x00000005ff157e24 */ /* 0x001fca000f8e00ff */
[----:B------:R-:W-:-:S13]  /*03a0*/  ISETP.GE.U32.AND P0, PT, R21, 0x8, PT ;  /* 0x000000081500780c */ /* 0x000fda0003f06070 */
[----:B------:R-:W-:Y:S05]  /*03b0*/  @!P0 BRA `(.L_x_6) ;  /* 0x0000000400888947 */ /* 0x000fea0003800000 */
[----:B------:R-:W-:-:S07]  /*03c0*/  IMAD.MOV.U32 R23, RZ, RZ, RZ ;  /* 0x000000ffff177224 */ /* 0x000fce00078e00ff */
.L_x_7:
[----:B------:R-:W0:Y:S01]  /*03d0*/  LDCU UR5, c[0x0][0x39c] ;  /* 0x00007380ff0577ac */ /* 0x000e220008000800 */
[----:B------:R-:W1:Y:S08]  /*03e0*/  LDC.64 R16, c[0x0][0x380] ;  /* 0x0000e000ff107b82 */ /* 0x000e700000000a00 */
[----:B------:R-:W2:Y:S01]  /*03f0*/  LDC.64 R18, c[0x0][0x390] ;  /* 0x0000e400ff127b82 */ /* 0x000ea20000000a00 */
[----:B0-----:R-:W-:-:S04]  /*0400*/  IMAD.U32 R21, RZ, RZ, UR5 ;  /* 0x00000005ff157e24 */ /* 0x001fc8000f8e00ff */
[----:B------:R-:W-:-:S04]  /*0410*/  IMAD R25, R14, R21, R23 ;  /* 0x000000150e197224 */ /* 0x000fc800078e0217 */
[----:B-1----:R-:W-:-:S05]  /*0420*/  IMAD.WIDE R16, R25, 0x4, R16 ;  /* 0x0000000419107825 */ /* 0x002fca00078e0210 */
[----:B------:R-:W3:Y:S04]  /*0430*/  LDG.E R22, desc[UR8][R16.64] ;  /* 0x0000000810167981 */ /* 0x000ee8000c1e1900 */
[----:B------:R-:W4:Y:S01]  /*0440*/  LDG.E R26, desc[UR8][R16.64+0x4] ;  /* 0x00000408101a7981 */ /* 0x000f22000c1e1900 */
[----:B--2---:R-:W-:-:S03]  /*0450*/  IMAD.WIDE R18, R25, 0xc, R18 ;  /* 0x0000000c19127825 */ /* 0x004fc600078e0212 */
[----:B------:R-:W2:Y:S01]  /*0460*/  LDG.E R25, desc[UR8][R16.64+0x8] ;  /* 0x0000080810197981 */ /* 0x000ea2000c1e1900 */
[----:B---3--:R-:W-:-:S04]  /*0470*/  ISETP.GT.AND P1, PT, R22, R20, PT ;  /* 0x000000141600720c */ /* 0x008fc80003f24270 */
[-C--:B------:R-:W-:Y:S02]  /*0480*/  ISETP.GE.OR P1, PT, R22, R11.reuse, !P1 ;  /* 0x0000000b1600720c */ /* 0x080fe40004f26670 */
[C---:B----4-:R-:W-:Y:S01]  /*0490*/  ISETP.GT.AND P6, PT, R26.reuse, R20, PT ;  /* 0x000000141a00720c */ /* 0x050fe20003fc4270 */
[----:B------:R-:W3:Y:S10]  /*04a0*/  LDG.E R22, desc[UR8][R16.64+0xc] ;  /* 0x00000c0810167981 */ /* 0x000ef4000c1e1900 */
[----:B------:R-:W4:Y:S01]  /*04b0*/  @!P1 LDG.E R24, desc[UR8][R18.64+0x8] ;  /* 0x0000080812189981 */ /* 0x000f22000c1e1900 */
[----:B------:R-:W-:-:S13]  /*04c0*/  ISETP.GE.OR P6, PT, R26, R11, !P6 ;  /* 0x0000000b1a00720c */ /* 0x000fda00077c6670 */
[----:B------:R-:W5:Y:S01]  /*04d0*/  @!P6 LDG.E R26, desc[UR8][R18.64+0x14] ;  /* 0x00001408121ae981 */ /* 0x000f62000c1e1900 */
[----:B--2---:R-:W-:-:S04]  /*04e0*/  ISETP.GT.AND P0, PT, R25, R20, PT ;  /* 0x000000141900720c */ /* 0x004fc80003f04270 */
[----:B------:R-:W-:Y:S02]  /*04f0*/  ISETP.GE.OR P0, PT, R25, R11, !P0 ;  /* 0x0000000b1900720c */ /* 0x000fe40004706670 */
[----:B------:R-:W2:Y:S11]  /*0500*/  LDG.E R25, desc[UR8][R16.64+0x14] ;  /* 0x0000140810197981 */ /* 0x000eb6000c1e1900 */
[----:B------:R-:W2:Y:S01]  /*0510*/  @!P0 LDG.E R28, desc[UR8][R18.64+0x20] ;  /* 0x00002008121c8981 */ /* 0x000ea2000c1e1900 */
[----:B----4-:R-:W-:-:S05]  /*0520*/  @!P1 FADD R24, R9, R24 ;  /* 0x0000001809189221 */ /* 0x010fca0000000000 */
[----:B------:R-:W-:-:S04]  /*0530*/  @!P1 FSETP.GTU.AND P2, PT, R15, R24, PT ;  /* 0x000000180f00920b */ /* 0x000fc80003f4c000 */
[----:B------:R-:W-:Y:S02]  /*0540*/  @!P1 FSEL R15, R24, R15, !P2 ;  /* 0x0000000f180f9208 */ /* 0x000fe40005000000 */
[----:B------:R-:W4:Y:S01]  /*0550*/  LDG.E R24, desc[UR8][R16.64+0x10] ;  /* 0x0000100810187981 */ /* 0x000f22000c1e1900 */
[----:B---3--:R-:W-:-:S04]  /*0560*/  ISETP.GT.AND P3, PT, R22, R20, PT ;  /* 0x000000141600720c */ /* 0x008fc80003f64270 */
[----:B------:R-:W-:Y:S02]  /*0570*/  ISETP.GE.OR P3, PT, R22, R11, !P3 ;  /* 0x0000000b1600720c */ /* 0x000fe40005f66670 */
[----:B------:R-:W3:Y:S01]  /*0580*/  LDG.E R22, desc[UR8][R16.64+0x18] ;  /* 0x0000180810167981 */ /* 0x000ee2000c1e1900 */
[----:B-----5:R-:W-:-:S05]  /*0590*/  @!P6 FADD R26, R9, R26 ;  /* 0x0000001a091ae221 */ /* 0x020fca0000000000 */
[----:B------:R-:W-:-:S04]  /*05a0*/  @!P6 FSETP.GTU.AND P5, PT, R15, R26, PT ;  /* 0x0000001a0f00e20b */ /* 0x000fc80003fac000 */
[----:B------:R-:W-:Y:S02]  /*05b0*/  @!P6 FSEL R15, R26, R15, !P5 ;  /* 0x0000000f1a0fe208 */ /* 0x000fe40006800000 */
[----:B------:R-:W5:Y:S01]  /*05c0*/  LDG.E R26, desc[UR8][R16.64+0x1c] ;  /* 0x00001c08101a7981 */ /* 0x000f62000c1e1900 */
[C---:B------:R-:W-:Y:S02]  /*05d0*/  @!P1 SEL R13, R14.reuse, R13, !P2 ;  /* 0x0000000d0e0d9207 */ /* 0x040fe40005000000 */
[----:B------:R-:W-:Y:S02]  /*05e0*/  @!P1 SEL R12, R23, R12, !P2 ;  /* 0x0000000c170c9207 */ /* 0x000fe40005000000 */
[----:B------:R-:W-:Y:S02]  /*05f0*/  PLOP3.LUT P2, PT, PT, PT, PT, 0x80, 0x8 ;  /* 0x000000000008781c */ /* 0x000fe40003f4f070 */
[----:B------:R-:W-:Y:S02]  /*0600*/  @!P6 PLOP3.LUT P2, PT, P5, PT, PT, 0x80, 0x8 ;  /* 0x000000000008e81c */ /* 0x000fe40002f4f070 */
[----:B------:R-:W-:-:S02]  /*0610*/  @!P6 SEL R13, R14, R13, !P5 ;  /* 0x0000000d0e0de207 */ /* 0x000fc40006800000 */
[----:B--2---:R-:W-:-:S04]  /*0620*/  ISETP.GT.AND P5, PT, R25, R20, PT ;  /* 0x000000141900720c */ /* 0x004fc80003fa4270 */
[----:B------:R-:W-:Y:S01]  /*0630*/  ISETP.GE.OR P5, PT, R25, R11, !P5 ;  /* 0x0000000b1900720c */ /* 0x000fe20006fa6670 */
[----:B------:R-:W-:-:S04]  /*0640*/  @!P0 FADD R28, R9, R28 ;  /* 0x0000001c091c8221 */ /* 0x000fc80000000000 */
[----:B------:R-:W-:Y:S01]  /*0650*/  @!P2 VIADD R12, R23, 0x1 ;  /* 0x00000001170ca836 */ /* 0x000fe20000000000 */
[----:B------:R-:W-:Y:S02]  /*0660*/  @!P0 FSETP.GTU.AND P2, PT, R15, R28, PT ;  /* 0x0000001c0f00820b */ /* 0x000fe40003f4c000 */
[----:B------:R-:W-:Y:S02]  /*0670*/  PLOP3.LUT P6, PT, PT, PT, PT, 0x80, 0x8 ;  /* 0x000000000008781c */ /* 0x000fe40003fcf070 */
[----:B------:R-:W-:Y:S02]  /*0680*/  @!P0 FSEL R15, R28, R15, !P2 ;  /* 0x0000000f1c0f8208 */ /* 0x000fe40005000000 */
[----:B------:R-:W-:Y:S02]  /*0690*/  @!P0 SEL R13, R14, R13, !P2 ;  /* 0x0000000d0e0d8207 */ /* 0x000fe40005000000 */
[----:B------:R-:W-:Y:S02]  /*06a0*/  @!P0 PLOP3.LUT P6, PT, P2, PT, PT, 0x80, 0x8 ;  /* 0x000000000008881c */ /* 0x000fe400017cf070 */
[----:B----4-:R-:W-:-:S04]  /*06b0*/  ISETP.GT.AND P4, PT, R24, R20, PT ;  /* 0x000000141800720c */ /* 0x010fc80003f84270 */
[----:B------:R-:W-:Y:S02]  /*06c0*/  ISETP.GE.OR P4, PT, R24, R11, !P4 ;  /* 0x0000000b1800720c */ /* 0x000fe40006786670 */
[----:B------:R-:W2:Y:S01]  /*06d0*/  @!P3 LDG.E R24, desc[UR8][R18.64+0x2c] ;  /* 0x00002c081218b981 */ /* 0x000ea2000c1e1900 */
[----:B---3--:R-:W-:-:S04]  /*06e0*/  ISETP.GT.AND P1, PT, R22, R20, PT ;  /* 0x000000141600720c */ /* 0x008fc80003f24270 */
[----:B------:R-:W-:Y:S02]  /*06f0*/  ISETP.GE.OR P1, PT, R22, R11, !P1 ;  /* 0x0000000b1600720c */ /* 0x000fe40004f26670 */
[----:B------:R-:W3:Y:S04]  /*0700*/  @!P5 LDG.E R22, desc[UR8][R18.64+0x44] ;  /* 0x000044081216d981 */ /* 0x000ee8000c1e1900 */
[----:B------:R-:W4:Y:S01]  /*0710*/  @!P4 LDG.E R16, desc[UR8][R18.64+0x38] ;  /* 0x000038081210c981 */ /* 0x000f22000c1e1900 */
[----:B-----5:R-:W-:-:S06]  /*0720*/  ISETP.GT.AND P2, PT, R26, R20, PT ;  /* 0x000000141a00720c */ /* 0x020fcc0003f44270 */
[----:B------:R-:W5:Y:S01]  /*0730*/  @!P1 LDG.E R28, desc[UR8][R18.64+0x50] ;  /* 0x00005008121c9981 */ /* 0x000f62000c1e1900 */
[----:B------:R-:W-:-:S13]  /*0740*/  ISETP.GE.OR P2, PT, R26, R11, !P2 ;  /* 0x0000000b1a00720c */ /* 0x000fda0005746670 */
[----:B------:R-:W5:Y:S01]  /*0750*/  @!P2 LDG.E R26, desc[UR8][R18.64+0x5c] ;  /* 0x00005c08121aa981 */ /* 0x000f62000c1e1900 */
[----:B------:R-:W-:Y:S01]  /*0760*/  @!P6 VIADD R12, R23, 0x2 ;  /* 0x00000002170ce836 */ /* 0x000fe20000000000 */
[----:B------:R-:W-:Y:S01]  /*0770*/  PLOP3.LUT P0, PT, PT, PT, PT, 0x80, 0x8 ;  /* 0x000000000008781c */ /* 0x000fe20003f0f070 */
[----:B--2---:R-:W-:-:S05]  /*0780*/  @!P3 FADD R24, R9, R24 ;  /* 0x000000180918b221 */ /* 0x004fca0000000000 */
[----:B------:R-:W-:-:S04]  /*0790*/  @!P3 FSETP.GTU.AND P6, PT, R15, R24, PT ;  /* 0x000000180f00b20b */ /* 0x000fc80003fcc000 */
[----:B------:R-:W-:Y:S01]  /*07a0*/  @!P3 PLOP3.LUT P0, PT, P6, PT, PT, 0x80, 0x8 ;  /* 0x000000000008b81c */ /* 0x000fe2000370f070 */
[----:B----4-:R-:W-:Y:S01]  /*07b0*/  @!P4 FADD R16, R9, R16 ;  /* 0x000000100910c221 */ /* 0x010fe20000000000 */
[----:B------:R-:W-:Y:S02]  /*07c0*/  @!P3 FSEL R15, R24, R15, !P6 ;  /* 0x0000000f180fb208 */ /* 0x000fe40007000000 */
[----:B------:R-:W-:Y:S02]  /*07d0*/  @!P3 SEL R13, R14, R13, !P6 ;  /* 0x0000000d0e0db207 */ /* 0x000fe40007000000 */
[----:B------:R-:W-:Y:S01]  /*07e0*/  @!P4 FSETP.GTU.AND P6, PT, R15, R16, PT ;  /* 0x000000100f00c20b */ /* 0x000fe20003fcc000 */
[----:B---3--:R-:W-:-:S06]  /*07f0*/  @!P5 FADD R22, R9, R22 ;  /* 0x000000160916d221 */ /* 0x008fcc0000000000 */
[----:B------:R-:W-:Y:S01]  /*0800*/  @!P0 VIADD R12, R23, 0x3 ;  /* 0x00000003170c8836 */ /* 0x000fe20000000000 */
[----:B------:R-:W-:Y:S02]  /*0810*/  PLOP3.LUT P0, PT, PT, PT, PT, 0x80, 0x8 ;  /* 0x000000000008781c */ /* 0x000fe40003f0f070 */
[----:B------:R-:W-:Y:S02]  /*0820*/  @!P4 PLOP3.LUT P0, PT, P6, PT, PT, 0x80, 0x8 ;  /* 0x000000000008c81c */ /* 0x000fe4000370f070 */
[----:B------:R-:W-:Y:S02]  /*0830*/  @!P4 FSEL R15, R16, R15, !P6 ;  /* 0x0000000f100fc208 */ /* 0x000fe40007000000 */
[----:B------:R-:W-:Y:S02]  /*0840*/  @!P4 SEL R13, R14, R13, !P6 ;  /* 0x0000000d0e0dc207 */ /* 0x000fe40007000000 */
[----:B------:R-:W-:Y:S01]  /*0850*/  @!P5 FSETP.GTU.AND P6, PT, R15, R22, PT ;  /* 0x000000160f00d20b */ /* 0x000fe20003fcc000 */
[----:B-----5:R-:W-:-:S03]  /*0860*/  @!P1 FADD R28, R9, R28 ;  /* 0x0000001c091c9221 */ /* 0x020fc60000000000 */
[----:B------:R-:W-:Y:S02]  /*0870*/  @!P5 FSEL R15, R22, R15, !P6 ;  /* 0x0000000f160fd208 */ /* 0x000fe40007000000 */
[----:B------:R-:W-:Y:S01]  /*0880*/  PLOP3.LUT P3, PT, PT, PT, PT, 0x80, 0x8 ;  /* 0x000000000008781c */ /* 0x000fe20003f6f070 */
[----:B------:R-:W-:Y:S01]  /*0890*/  @!P0 VIADD R12, R23, 0x4 ;  /* 0x00000004170c8836 */ /* 0x000fe20000000000 */
[----:B------:R-:W-:Y:S02]  /*08a0*/  @!P1 FSETP.GTU.AND P0, PT, R15, R28, PT ;  /* 0x0000001c0f00920b */ /* 0x000fe40003f0c000 */
[----:B------:R-:W-:Y:S02]  /*08b0*/  @!P5 PLOP3.LUT P3, PT, P6, PT, PT, 0x80, 0x8 ;  /* 0x000000000008d81c */ /* 0x000fe4000376f070 */
[----:B------:R-:W-:Y:S02]  /*08c0*/  PLOP3.LUT P4, PT, PT, PT, PT, 0x80, 0x8 ;  /* 0x000000000008781c */ /* 0x000fe40003f8f070 */
[----:B------:R-:W-:Y:S01]  /*08d0*/  @!P1 PLOP3.LUT P4, PT, P0, PT, PT, 0x80, 0x8 ;  /* 0x000000000008981c */ /* 0x000fe2000078f070 */
[----:B------:R-:W-:Y:S01]  /*08e0*/  @!P2 FADD R26, R9, R26 ;  /* 0x0000001a091aa221 */ /* 0x000fe20000000000 */
[----:B------:R-:W-:-:S07]  /*08f0*/  @!P1 FSEL R15, R28, R15, !P0 ;  /* 0x0000000f1c0f9208 */ /* 0x000fce0004000000 */
[----:B------:R-:W-:Y:S01]  /*0900*/  @!P3 VIADD R12, R23, 0x5 ;  /* 0x00000005170cb836 */ /* 0x000fe20000000000 */
[----:B------:R-:W-:-:S03]  /*0910*/  @!P2 FSETP.GTU.AND P3, PT, R15, R26, PT ;  /* 0x0000001a0f00a20b */ /* 0x000fc60003f6c000 */
[----:B------:R-:W-:Y:S01]  /*0920*/  @!P4 VIADD R12, R23, 0x6 ;  /* 0x00000006170cc836 */ /* 0x000fe20000000000 */
[----:B------:R-:W-:Y:S02]  /*0930*/  PLOP3.LUT P4, PT, PT, PT, PT, 0x80, 0x8 ;  /* 0x000000000008781c */ /* 0x000fe40003f8f070 */
[----:B------:R-:W-:-:S13]  /*0940*/  @!P2 PLOP3.LUT P4, PT, P3, PT, PT, 0x80, 0x8 ;  /* 0x000000000008a81c */ /* 0x000fda0001f8f070 */
[C---:B------:R-:W-:Y:S02]  /*0950*/  @!P4 VIADD R12, R23.reuse, 0x7 ;  /* 0x00000007170cc836 */ /* 0x040fe40000000000 */
[----:B------:R-:W-:-:S05]  /*0960*/  VIADD R23, R23, 0x8 ;  /* 0x0000000817177836 */ /* 0x000fca0000000000 */
[----:B------:R-:W-:Y:S02]  /*0970*/  ISETP.NE.AND P4, PT, R23, UR7, PT ;  /* 0x0000000717007c0c */ /* 0x000fe4000bf85270 */
[----:B------:R-:W-:-:S04]  /*0980*/  @!P5 SEL R13, R14, R13, !P6 ;  /* 0x0000000d0e0dd207 */ /* 0x000fc80007000000 */
[----:B------:R-:W-:Y:S02]  /*0990*/  @!P1 SEL R13, R14, R13, !P0 ;  /* 0x0000000d0e0d9207 */ /* 0x000fe40004000000 */
[----:B------:R-:W-:Y:S02]  /*09a0*/  @!P2 FSEL R15, R26, R15, !P3 ;  /* 0x0000000f1a0fa208 */ /* 0x000fe40005800000 */
[----:B------:R-:W-:-:S03]  /*09b0*/  @!P2 SEL R13, R14, R13, !P3 ;  /* 0x0000000d0e0da207 */ /* 0x000fc60005800000 */
[----:B------:R-:W-:Y:S05]  /*09c0*/  @P4 BRA `(.L_x_7) ;  /* 0xfffffff800804947 */ /* 0x000fea000383ffff */
[----:B------:R-:W-:-:S07]  /*09d0*/  IMAD.U32 R23, RZ, RZ, UR7 ;  /* 0x00000007ff177e24 */ /* 0x000fce000f8e00ff */
.L_x_6:
[----:B------:R-:W-:-:S09]  /*09e0*/  UISETP.NE.AND UP1, UPT, UR4, URZ, UPT ;  /* 0x000000ff0400728c */ /* 0x000fd2000bf25270 */
[----:B------:R-:W-:Y:S05]  /*09f0*/  BRA.U !UP1, `(.L_x_8) ;  /* 0x0000000509947547 */ /* 0x000fea000b800000 */
[----:B------:R-:W-:Y:S01]  /*0a00*/  UISETP.NE.AND UP1, UPT, UR6, URZ, UPT ;  /* 0x000000ff0600728c */ /* 0x000fe2000bf25270 */
[----:B------:R-:W-:Y:S10]  /*0a10*/  BRA.U !UP0, `(.L_x_9) ;  /* 0x0000000108c07547 */ /* 0x000ff4000b800000 */
[----:B------:R-:W0:Y:S01]  /*0a20*/  LDC.64 R16, c[0x0][0x380] ;  /* 0x0000e000ff107b82 */ /* 0x000e220000000a00 */
[----:B------:R-:W-:-:S04]  /*0a30*/  IMAD R25, R14, R21, R23 ;  /* 0x000000150e197224 */ /* 0x000fc800078e0217 */
[----:B0-----:R-:W-:-:S03]  /*0a40*/  IMAD.WIDE R18, R25, 0x4, R16 ;  /* 0x0000000419127825 */ /* 0x001fc600078e0210 */
[----:B------:R-:W0:Y:S02]  /*0a50*/  LDC.64 R16, c[0x0][0x390] ;  /* 0x0000e400ff107b82 */ /* 0x000e240000000a00 */
[----:B------:R-:W2:Y:S04]  /*0a60*/  LDG.E R26, desc[UR8][R18.64] ;  /* 0x00000008121a7981 */ /* 0x000ea8000c1e1900 */
[----:B------:R-:W3:Y:S04]  /*0a70*/  LDG.E R27, desc[UR8][R18.64+0x4] ;  /* 0x00000408121b7981 */ /* 0x000ee8000c1e1900 */
[----:B------:R-:W4:Y:S04]  /*0a80*/  LDG.E R22, desc[UR8][R18.64+0x8] ;  /* 0x0000080812167981 */ /* 0x000f28000c1e1900 */
[----:B------:R-:W5:Y:S01]  /*0a90*/  LDG.E R24, desc[UR8][R18.64+0xc] ;  /* 0x00000c0812187981 */ /* 0x000f62000c1e1900 */
[----:B0-----:R-:W-:Y:S01]  /*0aa0*/  IMAD.WIDE R16, R25, 0xc, R16 ;  /* 0x0000000c19107825 */ /* 0x001fe200078e0210 */
[----:B--2---:R-:W-:-:S04]  /*0ab0*/  ISETP.GT.AND P0, PT, R26, R20, PT ;  /* 0x000000141a00720c */ /* 0x004fc80003f04270 */
[----:B------:R-:W-:Y:S02]  /*0ac0*/  ISETP.GE.OR P0, PT, R26, R11, !P0 ;  /* 0x0000000b1a00720c */ /* 0x000fe40004706670 */
[----:B---3--:R-:W-:-:S04]  /*0ad0*/  ISETP.GT.AND P3, PT, R27, R20, PT ;  /* 0x000000141b00720c */ /* 0x008fc80003f64270 */
[----:B------:R-:W-:Y:S02]  /*0ae0*/  ISETP.GE.OR P3, PT, R27, R11, !P3 ;  /* 0x0000000b1b00720c */ /* 0x000fe40005f66670 */
[----:B----4-:R-:W-:-:S05]  /*0af0*/  ISETP.GT.AND P4, PT, R22, R20, PT ;  /* 0x000000141600720c */ /* 0x010fca0003f84270 */
[----:B------:R-:W2:Y:S01]  /*0b00*/  @!P0 LDG.E R26, desc[UR8][R16.64+0x8] ;  /* 0x00000808101a8981 */ /* 0x000ea2000c1e1900 */
[----:B------:R-:W-:-:S05]  /*0b10*/  ISETP.GE.OR P4, PT, R22, R11, !P4 ;  /* 0x0000000b1600720c */ /* 0x000fca0006786670 */
[----:B------:R-:W3:Y:S01]  /*0b20*/  @!P3 LDG.E R22, desc[UR8][R16.64+0x14] ;  /* 0x000014081016b981 */ /* 0x000ee2000c1e1900 */
[----:B-----5:R-:W-:-:S04]  /*0b30*/  ISETP.GT.AND P2, PT, R24, R20, PT ;  /* 0x000000141800720c */ /* 0x020fc80003f44270 */
[----:B------:R-:W-:-:S03]  /*0b40*/  ISETP.GE.OR P2, PT, R24, R11, !P2 ;  /* 0x0000000b1800720c */ /* 0x000fc60005746670 */
[----:B------:R-:W4:Y:S10]  /*0b50*/  @!P4 LDG.E R18, desc[UR8][R16.64+0x20] ;  /* 0x000020081012c981 */ /* 0x000f34000c1e1900 */
[----:B------:R-:W5:Y:S01]  /*0b60*/  @!P2 LDG.E R24, desc[UR8][R16.64+0x2c] ;  /* 0x00002c081018a981 */ /* 0x000f62000c1e1900 */
[----:B------:R-:W-:Y:S01]  /*0b70*/  PLOP3.LUT P1, PT, PT, PT, PT, 0x80, 0x8 ;  /* 0x000000000008781c */ /* 0x000fe20003f2f070 */
[----:B--2---:R-:W-:-:S05]  /*0b80*/  @!P0 FADD R26, R9, R26 ;  /* 0x0000001a091a8221 */ /* 0x004fca0000000000 */
[----:B------:R-:W-:Y:S01]  /*0b90*/  @!P0 FSETP.GTU.AND P5, PT, R15, R26, PT ;  /* 0x0000001a0f00820b */ /* 0x000fe20003fac000 */
[----:B---3--:R-:W-:-:S03]  /*0ba0*/  @!P3 FADD R22, R9, R22 ;  /* 0x000000160916b221 */ /* 0x008fc60000000000 */
[----:B------:R-:W-:Y:S02]  /*0bb0*/  @!P0 FSEL R15, R26, R15, !P5 ;  /* 0x0000000f1a0f8208 */ /* 0x000fe40006800000 */
[----:B------:R-:W-:Y:S02]  /*0bc0*/  @!P0 SEL R13, R14, R13, !P5 ;  /* 0x0000000d0e0d8207 */ /* 0x000fe40006800000 */
[----:B------:R-:W-:Y:S01]  /*0bd0*/  @!P3 FSETP.GTU.AND P6, PT, R15, R22, PT ;  /* 0x000000160f00b20b */ /* 0x000fe20003fcc000 */
[----:B----4-:R-:W-:Y:S01]  /*0be0*/  @!P4 FADD R18, R9, R18 ;  /* 0x000000120912c221 */ /* 0x010fe20000000000 */
[----:B------:R-:W-:Y:S02]  /*0bf0*/  @!P0 SEL R12, R23, R12, !P5 ;  /* 0x0000000c170c8207 */ /* 0x000fe40006800000 */
[----:B------:R-:W-:Y:S02]  /*0c00*/  @!P3 FSEL R15, R22, R15, !P6 ;  /* 0x0000000f160fb208 */ /* 0x000fe40007000000 */
[----:B------:R-:W-:-:S02]  /*0c10*/  @!P3 PLOP3.LUT P1, PT, P6, PT, PT, 0x80, 0x8 ;  /* 0x000000000008b81c */ /* 0x000fc4000372f070 */
[----:B------:R-:W-:Y:S02]  /*0c20*/  @!P4 FSETP.GTU.AND P5, PT, R15, R18, PT ;  /* 0x000000120f00c20b */ /* 0x000fe40003fac000 */
[----:B------:R-:W-:Y:S01]  /*0c30*/  PLOP3.LUT P0, PT, PT, PT, PT, 0x80, 0x8 ;  /* 0x000000000008781c */ /* 0x000fe20003f0f070 */
[----:B-----5:R-:W-:Y:S01]  /*0c40*/  @!P2 FADD R24, R9, R24 ;  /* 0x000000180918a221 */ /* 0x020fe20000000000 */
[----:B------:R-:W-:Y:S02]  /*0c50*/  @!P4 PLOP3.LUT P0, PT, P5, PT, PT, 0x80, 0x8 ;  /* 0x000000000008c81c */ /* 0x000fe40002f0f070 */
[----:B------:R-:W-:Y:S02]  /*0c60*/  @!P4 FSEL R15, R18, R15, !P5 ;  /* 0x0000000f120fc208 */ /* 0x000fe40006800000 */
[----:B------:R-:W-:-:S03]  /*0c70*/  @!P3 SEL R13, R14, R13, !P6 ;  /* 0x0000000d0e0db207 */ /* 0x000fc60007000000 */
[----:B------:R-:W-:Y:S01]  /*0c80*/  @!P1 VIADD R12, R23, 0x1 ;  /* 0x00000001170c9836 */ /* 0x000fe20000000000 */
[----:B------:R-:W-:Y:S02]  /*0c90*/  @!P2 FSETP.GTU.AND P1, PT, R15, R24, PT ;  /* 0x000000180f00a20b */ /* 0x000fe40003f2c000 */
[----:B------:R-:W-:Y:S02]  /*0ca0*/  @!P4 SEL R13, R14, R13, !P5 ;  /* 0x0000000d0e0dc207 */ /* 0x000fe40006800000 */
[----:B------:R-:W-:Y:S01]  /*0cb0*/  @!P2 FSEL R15, R24, R15, !P1 ;  /* 0x0000000f180fa208 */ /* 0x000fe20004800000 */
[----:B------:R-:W-:Y:S01]  /*0cc0*/  @!P0 VIADD R12, R23, 0x2 ;  /* 0x00000002170c8836 */ /* 0x000fe20000000000 */
[----:B------:R-:W-:Y:S02]  /*0cd0*/  PLOP3.LUT P0, PT, PT, PT, PT, 0x80, 0x8 ;  /* 0x000000000008781c */ /* 0x000fe40003f0f070 */
[----:B------:R-:W-:Y:S02]  /*0ce0*/  @!P2 PLOP3.LUT P0, PT, P1, PT, PT, 0x80, 0x8 ;  /* 0x000000000008a81c */ /* 0x000fe40000f0f070 */
[----:B------:R-:W-:-:S11]  /*0cf0*/  @!P2 SEL R13, R14, R13, !P1 ;  /* 0x0000000d0e0da207 */ /* 0x000fd60004800000 */
[C---:B------:R-:W-:Y:S02]  /*0d00*/  @!P0 VIADD R12, R23.reuse, 0x3 ;  /* 0x00000003170c8836 */ /* 0x040fe40000000000 */
[----:B------:R-:W-:-:S07]  /*0d10*/  VIADD R23, R23, 0x4 ;  /* 0x0000000417177836 */ /* 0x000fce0000000000 */
.L_x_9:
[----:B------:R-:W-:Y:S04]  /*0d20*/  BSSY.RECONVERGENT B2, `(.L_x_8) ;  /* 0x0000032000027945 */ /* 0x000fe80003800200 */
[----:B------:R-:W-:Y:S05]  /*0d30*/  BRA.U !UP1, `(.L_x_10) ;  /* 0x0000000109c07547 */ /* 0x000fea000b800000 */
[----:B------:R-:W-:Y:S01]  /*0d40*/  UISETP.NE.AND UP1, UPT, UR6, 0x1, UPT ;  /* 0x000000010600788c */ /* 0x000fe2000bf25270 */
[----:B------:R-:W-:-:S08]  /*0d50*/  LOP3.LUT P3, RZ, R21, 0x1, RZ, 0xc0, !PT ;  /* 0x0000000115ff7812 */ /* 0x000fd0000786c0ff */
[----:B------:R-:W-:Y:S05]  /*0d60*/  BRA.U !UP1, `(.L_x_11) ;  /* 0x0000000109687547 */ /* 0x000fea000b800000 */
[----:B------:R-:W0:Y:S01]  /*0d70*/  LDC.64 R16, c[0x0][0x380] ;  /* 0x0000e000ff107b82 */ /* 0x000e220000000a00 */
[----:B------:R-:W-:-:S07]  /*0d80*/  IMAD R25, R14, R21, R23 ;  /* 0x000000150e197224 */ /* 0x000fce00078e0217 */
[----:B------:R-:W1:Y:S01]  /*0d90*/  LDC.64 R18, c[0x0][0x390] ;  /* 0x0000e400ff127b82 */ /* 0x000e620000000a00 */
[----:B0-----:R-:W-:-:S05]  /*0da0*/  IMAD.WIDE R16, R25, 0x4, R16 ;  /* 0x0000000419107825 */ /* 0x001fca00078e0210 */
[----:B------:R-:W2:Y:S04]  /*0db0*/  LDG.E R22, desc[UR8][R16.64] ;  /* 0x0000000810167981 */ /* 0x000ea8000c1e1900 */
[----:B------:R-:W3:Y:S01]  /*0dc0*/  LDG.E R24, desc[UR8][R16.64+0x4] ;  /* 0x0000040810187981 */ /* 0x000ee2000c1e1900 */
[----:B-1----:R-:W-:Y:S01]  /*0dd0*/  IMAD.WIDE R18, R25, 0xc, R18 ;  /* 0x0000000c19127825 */ /* 0x002fe200078e0212 */
[----:B--2---:R-:W-:-:S04]  /*0de0*/  ISETP.GT.AND P1, PT, R22, R20, PT ;  /* 0x000000141600720c */ /* 0x004fc80003f24270 */
[----:B------:R-:W-:Y:S02]  /*0df0*/  ISETP.GE.OR P1, PT, R22, R11, !P1 ;  /* 0x0000000b1600720c */ /* 0x000fe40004f26670 */
[----:B---3--:R-:W-:-:S04]  /*0e00*/  ISETP.GT.AND P2, PT, R24, R20, PT ;  /* 0x000000141800720c */ /* 0x008fc80003f44270 */
[----:B------:R-:W-:-:S07]  /*0e10*/  ISETP.GE.OR P2, PT, R24, R11, !P2 ;  /* 0x0000000b1800720c */ /* 0x000fce0005746670 */
[----:B------:R-:W2:Y:S06]  /*0e20*/  @!P1 LDG.E R22, desc[UR8][R18.64+0x8] ;  /* 0x0000080812169981 */ /* 0x000eac000c1e1900 */
[----:B------:R-:W3:Y:S01]  /*0e30*/  @!P2 LDG.E R24, desc[UR8][R18.64+0x14] ;  /* 0x000014081218a981 */ /* 0x000ee2000c1e1900 */
[----:B------:R-:W-:Y:S01]  /*0e40*/  PLOP3.LUT P0, PT, PT, PT, PT, 0x80, 0x8 ;  /* 0x000000000008781c */ /* 0x000fe20003f0f070 */
[----:B--2---:R-:W-:-:S05]  /*0e50*/  @!P1 FADD R22, R9, R22 ;  /* 0x0000001609169221 */ /* 0x004fca0000000000 */
[----:B------:R-:W-:Y:S01]  /*0e60*/  @!P1 FSETP.GTU.AND P4, PT, R15, R22, PT ;  /* 0x000000160f00920b */ /* 0x000fe20003f8c000 */
[----:B---3--:R-:W-:-:S03]  /*0e70*/  @!P2 FADD R24, R9, R24 ;  /* 0x000000180918a221 */ /* 0x008fc60000000000 */
[----:B------:R-:W-:Y:S02]  /*0e80*/  @!P1 FSEL R15, R22, R15, !P4 ;  /* 0x0000000f160f9208 */ /* 0x000fe40006000000 */
[----:B------:R-:W-:Y:S02]  /*0e90*/  @!P1 SEL R13, R14, R13, !P4 ;  /* 0x0000000d0e0d9207 */ /* 0x000fe40006000000 */
[----:B------:R-:W-:Y:S02]  /*0ea0*/  @!P2 FSETP.GTU.AND P5, PT, R15, R24, PT ;  /* 0x000000180f00a20b */ /* 0x000fe40003fac000 */
[----:B------:R-:W-:Y:S02]  /*0eb0*/  @!P1 SEL R12, R23, R12, !P4 ;  /* 0x0000000c170c9207 */ /* 0x000fe40006000000 */
[----:B------:R-:W-:Y:S02]  /*0ec0*/  @!P2 PLOP3.LUT P0, PT, P5, PT, PT, 0x80, 0x8 ;  /* 0x000000000008a81c */ /* 0x000fe40002f0f070 */
[----:B------:R-:W-:-:S02]  /*0ed0*/  @!P2 FSEL R15, R24, R15, !P5 ;  /* 0x0000000f180fa208 */ /* 0x000fc40006800000 */
[----:B------:R-:W-:-:S09]  /*0ee0*/  @!P2 SEL R13, R14, R13, !P5 ;  /* 0x0000000d0e0da207 */ /* 0x000fd20006800000 */
[C---:B------:R-:W-:Y:S02]  /*0ef0*/  @!P0 VIADD R12, R23.reuse, 0x1 ;  /* 0x00000001170c8836 */ /* 0x040fe40000000000 */
[----:B------:R-:W-:-:S07]  /*0f00*/  VIADD R23, R23, 0x2 ;  /* 0x0000000217177836 */ /* 0x000fce0000000000 */
.L_x_11:
[----:B------:R-:W-:Y:S05]  /*0f10*/  @!P3 BRA `(.L_x_10) ;  /* 0x000000000048b947 */ /* 0x000fea0003800000 */
[----:B------:R-:W0:Y:S01]  /*0f20*/  LDC.64 R16, c[0x0][0x380] ;  /* 0x0000e000ff107b82 */ /* 0x000e220000000a00 */
[----:B------:R-:W-:-:S04]  /*0f30*/  IMAD R21, R14, R21, R23 ;  /* 0x000000150e157224 */ /* 0x000fc800078e0217 */
[----:B0-----:R-:W-:-:S06]  /*0f40*/  IMAD.WIDE R16, R21, 0x4, R16 ;  /* 0x0000000415107825 */ /* 0x001fcc00078e0210 */
[----:B------:R-:W2:Y:S02]  /*0f50*/  LDG.E R16, desc[UR8][R16.64] ;  /* 0x0000000810107981 */ /* 0x000ea4000c1e1900 */
[----:B--2---:R-:W-:-:S04]  /*0f60*/  ISETP.GT.AND P0, PT, R16, R20, PT ;  /* 0x000000141000720c */ /* 0x004fc80003f04270 */
[----:B------:R-:W-:-:S13]  /*0f70*/  ISETP.GE.OR P0, PT, R16, R11, !P0 ;  /* 0x0000000b1000720c */ /* 0x000fda0004706670 */
[----:B------:R-:W-:Y:S05]  /*0f80*/  @P0 BRA `(.L_x_10) ;  /* 0x00000000002c0947 */ /* 0x000fea0003800000 */
[----:B------:R-:W0:Y:S01]  /*0f90*/  LDC.64 R16, c[0x0][0x390] ;  /* 0x0000e400ff107b82 */ /* 0x000e220000000a00 */
[----:B------:R-:W-:-:S05]  /*0fa0*/  SHF.R.S32.HI R19, RZ, 0x1f, R21 ;  /* 0x0000001fff137819 */ /* 0x000fca0000011415 */
[----:B------:R-:W-:Y:S02]  /*0fb0*/  IMAD R19, R19, 0xc, RZ ;  /* 0x0000000c13137824 */ /* 0x000fe400078e02ff */
[----:B0-----:R-:W-:-:S04]  /*0fc0*/  IMAD.WIDE.U32 R16, R21, 0xc, R16 ;  /* 0x0000000c15107825 */ /* 0x001fc800078e0010 */
[----:B------:R-:W-:-:S05]  /*0fd0*/  IMAD.IADD R17, R17, 0x1, R19 ;  /* 0x0000000111117824 */ /* 0x000fca00078e0213 */
[----:B------:R-:W2:Y:S02]  /*0fe0*/  LDG.E R16, desc[UR8][R16.64+0x8] ;  /* 0x0000080810107981 */ /* 0x000ea4000c1e1900 */
[----:B--2---:R-:W-:-:S05]  /*0ff0*/  FADD R18, R9, R16 ;  /* 0x0000001009127221 */ /* 0x004fca0000000000 */
[----:B------:R-:W-:-:S04]  /*1000*/  FSETP.GTU.AND P0, PT, R15, R18, PT ;  /* 0x000000120f00720b */ /* 0x000fc80003f0c000 */
[----:B------:R-:W-:Y:S02]  /*1010*/  FSEL R15, R18, R15, !P0 ;  /* 0x0000000f120f7208 */ /* 0x000fe40004000000 */
[----:B------:R-:W-:Y:S02]  /*1020*/  SEL R12, R23, R12, !P0 ;  /* 0x0000000c170c7207 */ /* 0x000fe40004000000 */
[----:B------:R-:W-:-:S07]  /*1030*/  SEL R13, R14, R13, !P0 ;  /* 0x0000000d0e0d7207 */ /* 0x000fce0004000000 */
.L_x_10:
[----:B------:R-:W-:Y:S05]  /*1040*/  BSYNC.RECONVERGENT B2 ;  /* 0x0000000000027941 */ /* 0x000fea0003800200 */
.L_x_8:
[----:B------:R-:W-:-:S05]  /*1050*/  VIADD R14, R14, 0x1 ;  /* 0x000000010e0e7836 */ /* 0x000fca0000000000 */
[----:B------:R-:W-:-:S13]  /*1060*/  ISETP.GE.AND P0, PT, R14, R5, PT ;  /* 0x000000050e00720c */ /* 0x000fda0003f06270 */
[----:B------:R-:W-:Y:S05]  /*1070*/  @!P0 BRA `(.L_x_12) ;  /* 0xfffffff000bc8947 */ /* 0x000fea000383ffff */
[----:B------:R-:W0:Y:S08]  /*1080*/  LDC.64 R18, c[0x0][0x390] ;  /* 0x0000e400ff127b82 */ /* 0x000e300000000a00 */
[----:B------:R-:W1:Y:S01]  /*1090*/  LDC.64 R16, c[0x0][0x3b8] ;  /* 0x0000ee00ff107b82 */ /* 0x000e620000000a00 */
[----:B0-----:R-:W-:-:S05]  /*10a0*/  IMAD.WIDE R18, R7, 0xc, R18 ;  /* 0x0000000c07127825 */ /* 0x001fca00078e0212 */
[----:B------:R0:W-:Y:S04]  /*10b0*/  STG.E desc[UR8][R18.64+0x4], R13 ;  /* 0x0000040d12007986 */ /* 0x0001e8000c101908 */
[----:B------:R0:W-:Y:S04]  /*10c0*/  STG.E desc[UR8][R18.64], R12 ;  /* 0x0000000c12007986 */ /* 0x0001e8000c101908 */
[----:B------:R0:W-:Y:S04]  /*10d0*/  STG.E desc[UR8][R18.64+0x8], R15 ;  /* 0x0000080f12007986 */ /* 0x0001e8000c101908 */
[----:B-1----:R-:W2:Y:S02]  /*10e0*/  LDG.E R14, desc[UR8][R16.64] ;  /* 0x00000008100e7981 */ /* 0x002ea4000c1e1900 */
[----:B--2---:R-:W-:Y:S01]  /*10f0*/  FSETP.GTU.AND P0, PT, R14, R15, PT ;  /* 0x0000000f0e00720b */ /* 0x004fe20003f0c000 */
[----:B------:R-:W-:-:S12]  /*1100*/  VIADD R14, R10, 0x1 ;  /* 0x000000010a0e7836 */ /* 0x000fd80000000000 */
[----:B------:R-:W1:Y:S01]  /*1110*/  @!P0 LDC.64 R20, c[0x0][0x3a8] ;  /* 0x0000ea00ff148b82 */ /* 0x000e620000000a00 */
[----:B------:R0:W-:Y:S07]  /*1120*/  @!P0 STG.E desc[UR8][R16.64], R15 ;  /* 0x0000000f10008986 */ /* 0x0001ee000c101908 */
[----:B------:R-:W2:Y:S01]  /*1130*/  @!P0 LDC.64 R22, c[0x0][0x3b0] ;  /* 0x0000ec00ff168b82 */ /* 0x000ea20000000a00 */
[----:B-1----:R0:W-:Y:S04]  /*1140*/  @!P0 STG.E desc[UR8][R20.64], R5 ;  /* 0x0000000514008986 */ /* 0x0021e8000c101908 */
[----:B--2---:R0:W-:Y:S01]  /*1150*/  @!P0 STG.E desc[UR8][R22.64], R10 ;  /* 0x0000000a16008986 */ /* 0x0041e2000c101908 */
[----:B------:R-:W-:-:S13]  /*1160*/  ISETP.NE.AND P0, PT, R14, R3, PT ;  /* 0x000000030e00720c */ /* 0x000fda0003f05270 */
[----:B0-----:R-:W-:Y:S05]  /*1170*/  @!P0 BRA `(.L_x_13) ;  /* 0x0000000000088947 */ /* 0x001fea0003800000 */
[----:B------:R-:W-:Y:S01]  /*1180*/  IMAD.MOV.U32 R10, RZ, RZ, R14 ;  /* 0x000000ffff0a7224 */ /* 0x000fe200078e000e */
[----:B------:R-:W-:Y:S06]  /*1190*/  BRA `(.L_x_14) ;  /* 0xfffffff0003c7947 */ /* 0x000fec000383ffff */
.L_x_13:
[----:B------:R-:W-:Y:S05]  /*11a0*/  BSYNC.RECONVERGENT B1 ;  /* 0x0000000000017941 */ /* 0x000fea0003800200 */
.L_x_5:
[----:B------:R-:W-:Y:S05]  /*11b0*/  BRA `(.L_x_2) ;  /* 0x0000000c00b47947 */ /* 0x000fea0003800000 */
.L_x_4:
[----:B------:R-:W-:Y:S01]  /*11c0*/  ISETP.NE.AND P0, PT, R6, RZ, PT ;  /* 0x000000ff0600720c */ /* 0x000fe20003f05270 */
[----:B------:R-:W-:Y:S01]  /*11d0*/  BSSY.RECONVERGENT B1, `(.L_x_15) ;  /* 0x0000034000017945 */ /* 0x000fe20003800200 */
[----:B------:R-:W-:-:S11]  /*11e0*/  IMAD.MOV.U32 R7, RZ, RZ, R0 ;  /* 0x000000ffff077224 */ /* 0x000fd600078e0000 */
[----:B------:R-:W-:Y:S05]  /*11f0*/  @!P0 BRA `(.L_x_16) ;  /* 0x0000000000c48947 */ /* 0x000fea0003800000 */
[----:B------:R-:W0:Y:S01]  /*1200*/  LDC.64 R10, c[0x0][0x388] ;  /* 0x0000e200ff0a7b82 */ /* 0x000e220000000a00 */
[----:B------:R-:W-:-:S07]  /*1210*/  IMAD R7, R5, R12, R0 ;  /* 0x0000000c05077224 */ /* 0x000fce00078e0200 */
[----:B------:R-:W1:Y:S01]  /*1220*/  LDC.64 R14, c[0x0][0x390] ;  /* 0x0000e400ff0e7b82 */ /* 0x000e620000000a00 */
[----:B0-----:R-:W-:-:S05]  /*1230*/  IMAD.WIDE R10, R7, 0x4, R10 ;  /* 0x00000004070a7825 */ /* 0x001fca00078e020a */
[----:B------:R-:W2:Y:S02]  /*1240*/  LDG.E R23, desc[UR8][R10.64] ;  /* 0x000000080a177981 */ /* 0x000ea4000c1e1900 */
[----:B------:R-:W0:Y:S01]  /*1250*/  LDC.64 R12, c[0x0][0x3b8] ;  /* 0x0000ee00ff0c7b82 */ /* 0x000e220000000a00 */
[----:B------:R-:W-:Y:S02]  /*1260*/  IMAD.MOV.U32 R21, RZ, RZ, -0x1 ;  /* 0xffffffffff157424 */ /* 0x000fe400078e00ff */
[----:B-1----:R-:W-:-:S05]  /*1270*/  IMAD.WIDE R14, R7, 0xc, R14 ;  /* 0x0000000c070e7825 */ /* 0x002fca00078e020e */
[----:B------:R1:W-:Y:S04]  /*1280*/  STG.E desc[UR8][R14.64+0x4], R21 ;  /* 0x000004150e007986 */ /* 0x0003e8000c101908 */
[----:B------:R1:W-:Y:S04]  /*1290*/  STG.E desc[UR8][R14.64], R21 ;  /* 0x000000150e007986 */ /* 0x0003e8000c101908 */
[----:B--2---:R1:W-:Y:S04]  /*12a0*/  STG.E desc[UR8][R14.64+0x8], R23 ;  /* 0x000008170e007986 */ /* 0x0043e8000c101908 */
[----:B0-----:R-:W2:Y:S01]  /*12b0*/  LDG.E R7, desc[UR8][R12.64] ;  /* 0x000000080c077981 */ /* 0x001ea2000c1e1900 */
[----:B------:R-:W-:Y:S01]  /*12c0*/  VIADD R25, R0, 0x1 ;  /* 0x0000000100197836 */ /* 0x000fe20000000000 */
[----:B--2---:R-:W-:-:S03]  /*12d0*/  FSETP.GTU.AND P0, PT, R7, R23, PT ;  /* 0x000000170700720b */ /* 0x004fc60003f0c000 */
[----:B------:R-:W-:-:S10]  /*12e0*/  IMAD.MOV.U32 R7, RZ, RZ, R25 ;  /* 0x000000ffff077224 */ /* 0x000fd400078e0019 */
[----:B------:R-:W0:Y:S01]  /*12f0*/  @!P0 LDC.64 R16, c[0x0][0x3a8] ;  /* 0x0000ea00ff108b82 */ /* 0x000e220000000a00 */
[----:B------:R1:W-:Y:S07]  /*1300*/  @!P0 STG.E desc[UR8][R12.64], R23 ;  /* 0x000000170c008986 */ /* 0x0003ee000c101908 */
[----:B------:R-:W2:Y:S01]  /*1310*/  @!P0 LDC.64 R18, c[0x0][0x3b0] ;  /* 0x0000ec00ff128b82 */ /* 0x000ea20000000a00 */
[----:B0-----:R1:W-:Y:S04]  /*1320*/  @!P0 STG.E desc[UR8][R16.64], R5 ;  /* 0x0000000510008986 */ /* 0x0013e8000c101908 */
[----:B--2---:R1:W-:Y:S01]  /*1330*/  @!P0 STG.E desc[UR8][R18.64], R0 ;  /* 0x0000000012008986 */ /* 0x0043e2000c101908 */
[----:B------:R-:W-:-:S13]  /*1340*/  ISETP.NE.AND P0, PT, R6, 0x1, PT ;  /* 0x000000010600780c */ /* 0x000fda0003f05270 */
[----:B-1----:R-:W-:Y:S05]  /*1350*/  @!P0 BRA `(.L_x_16) ;  /* 0x00000000006c8947 */ /* 0x002fea0003800000 */
[----:B------:R-:W2:Y:S04]  /*1360*/  LDG.E R23, desc[UR8][R10.64+0x4] ;  /* 0x000004080a177981 */ /* 0x000ea8000c1e1900 */
[----:B------:R0:W-:Y:S04]  /*1370*/  STG.E desc[UR8][R14.64+0x10], R21 ;  /* 0x000010150e007986 */ /* 0x0001e8000c101908 */
[----:B------:R0:W-:Y:S04]  /*1380*/  STG.E desc[UR8][R14.64+0xc], R21 ;  /* 0x00000c150e007986 */ /* 0x0001e8000c101908 */
[----:B--2---:R0:W-:Y:S04]  /*1390*/  STG.E desc[UR8][R14.64+0x14], R23 ;  /* 0x000014170e007986 */ /* 0x0041e8000c101908 */
[----:B------:R-:W2:Y:S02]  /*13a0*/  LDG.E R7, desc[UR8][R12.64] ;  /* 0x000000080c077981 */ /* 0x000ea4000c1e1900 */
[----:B--2---:R-:W-:Y:S01]  /*13b0*/  FSETP.GTU.AND P0, PT, R7, R23, PT ;  /* 0x000000170700720b */ /* 0x004fe20003f0c000 */
[----:B------:R-:W-:-:S12]  /*13c0*/  IMAD.MOV.U32 R7, RZ, RZ, R2 ;  /* 0x000000ffff077224 */ /* 0x000fd800078e0002 */
[----:B------:R-:W1:Y:S01]  /*13d0*/  @!P0 LDC.64 R16, c[0x0][0x3a8] ;  /* 0x0000ea00ff108b82 */ /* 0x000e620000000a00 */
[----:B------:R0:W-:Y:S07]  /*13e0*/  @!P0 STG.E desc[UR8][R12.64], R23 ;  /* 0x000000170c008986 */ /* 0x0001ee000c101908 */
[----:B------:R-:W2:Y:S01]  /*13f0*/  @!P0 LDC.64 R18, c[0x0][0x3b0] ;  /* 0x0000ec00ff128b82 */ /* 0x000ea20000000a00 */
[----:B-1----:R0:W-:Y:S04]  /*1400*/  @!P0 STG.E desc[UR8][R16.64], R5 ;  /* 0x0000000510008986 */ /* 0x0021e8000c101908 */
[----:B--2---:R0:W-:Y:S01]  /*1410*/  @!P0 STG.E desc[UR8][R18.64], R25 ;  /* 0x0000001912008986 */ /* 0x0041e2000c101908 */
[----:B------:R-:W-:-:S13]  /*1420*/  ISETP.NE.AND P0, PT, R6, 0x2, PT ;  /* 0x000000020600780c */ /* 0x000fda0003f05270 */
[----:B0-----:R-:W-:Y:S05]  /*1430*/  @!P0 BRA `(.L_x_16) ;  /* 0x0000000000348947 */ /* 0x001fea0003800000 */
        /* <DEDUP_REMOVED lines=8> */
[----:B------:R0:W-:Y:S01]  /*14c0*/  @!P0 STG.E desc[UR8][R12.64], R11 ;  /* 0x0000000b0c008986 */ /* 0x0001e2000c101908 */
[----:B------:R-:W-:-:S06]  /*14d0*/  @!P0 IMAD.MOV.U32 R7, RZ, RZ, R4 ;  /* 0x000000ffff078224 */ /* 0x000fcc00078e0004 */
[----:B------:R-:W2:Y:S01]  /*14e0*/  @!P0 LDC.64 R18, c[0x0][0x3b0] ;  /* 0x0000ec00ff128b82 */ /* 0x000ea20000000a00 */
[----:B-1----:R0:W-:Y:S04]  /*14f0*/  @!P0 STG.E desc[UR8][R16.64], R5 ;  /* 0x0000000510008986 */ /* 0x0021e8000c101908 */
[----:B--2---:R0:W-:Y:S02]  /*1500*/  @!P0 STG.E desc[UR8][R18.64], R2 ;  /* 0x0000000212008986 */ /* 0x0041e4000c101908 */
.L_x_16:
[----:B------:R-:W-:Y:S05]  /*1510*/  BSYNC.RECONVERGENT B1 ;  /* 0x0000000000017941 */ /* 0x000fea0003800200 */
.L_x_15:
[----:B------:R-:W-:-:S13]  /*1520*/  ISETP.GE.U32.AND P0, PT, R9, 0x3, PT ;  /* 0x000000030900780c */ /* 0x000fda0003f06070 */
[----:B------:R-:W-:Y:S05]  /*1530*/  @!P0 BRA `(.L_x_2) ;  /* 0x0000000800d48947 */ /* 0x000fea0003800000 */
[----:B------:R-:W1:Y:S01]  /*1540*/  LDC.64 R8, c[0x0][0x3b8] ;  /* 0x0000ee00ff087b82 */ /* 0x000e620000000a00 */
[----:B------:R-:W-:Y:S07]  /*1550*/  BSSY.RECONVERGENT B1, `(.L_x_17) ;  /* 0x000003b000017945 */ /* 0x000fee0003800200 */
[----:B0-----:R-:W0:Y:S08]  /*1560*/  LDC.64 R10, c[0x0][0x390] ;  /* 0x0000e400ff0a7b82 */ /* 0x001e300000000a00 */
[----:B------:R-:W2:Y:S02]  /*1570*/  LDC.64 R12, c[0x0][0x388] ;  /* 0x0000e200ff0c7b82 */ /* 0x000ea40000000a00 */
.L_x_18:
[----:B------:R-:W3:Y:S02]  /*1580*/  LDCU UR5, c[0x0][0x39c] ;  /* 0x00007380ff0577ac */ /* 0x000ee40008000800 */
[----:B---3--:R-:W-:-:S04]  /*1590*/  IMAD R15, R5, UR5, R7 ;  /* 0x00000005050f7c24 */ /* 0x008fc8000f8e0207 */
[----:B--2---:R-:W-:-:S05]  /*15a0*/  IMAD.WIDE R16, R15, 0x4, R12 ;  /* 0x000000040f107825 */ /* 0x004fca00078e020c */
[----:B------:R-:W2:Y:S01]  /*15b0*/  LDG.E R27, desc[UR8][R16.64] ;  /* 0x00000008101b7981 */ /* 0x000ea2000c1e1900 */
[----:B0-----:R-:W-:-:S04]  /*15c0*/  IMAD.WIDE R14, R15, 0xc, R10 ;  /* 0x0000000c0f0e7825 */ /* 0x001fc800078e020a */
[----:B------:R-:W-:-:S05]  /*15d0*/  IMAD.MOV.U32 R25, RZ, RZ, -0x1 ;  /* 0xffffffffff197424 */ /* 0x000fca00078e00ff */
[----:B------:R-:W-:Y:S04]  /*15e0*/  STG.E desc[UR8][R14.64+0x4], R25 ;  /* 0x000004190e007986 */ /* 0x000fe8000c101908 */
[----:B------:R-:W-:Y:S04]  /*15f0*/  STG.E desc[UR8][R14.64], R25 ;  /* 0x000000190e007986 */ /* 0x000fe8000c101908 */
[----:B--2---:R-:W-:Y:S04]  /*1600*/  STG.E desc[UR8][R14.64+0x8], R27 ;  /* 0x0000081b0e007986 */ /* 0x004fe8000c101908 */
[----:B-1----:R-:W2:Y:S02]  /*1610*/  LDG.E R18, desc[UR8][R8.64] ;  /* 0x0000000808127981 */ /* 0x002ea4000c1e1900 */
[----:B--2---:R-:W-:-:S13]  /*1620*/  FSETP.GTU.AND P0, PT, R18, R27, PT ;  /* 0x0000001b1200720b */ /* 0x004fda0003f0c000 */
[----:B------:R-:W0:Y:S08]  /*1630*/  @!P0 LDC.64 R18, c[0x0][0x3b8] ;  /* 0x0000ee00ff128b82 */ /* 0x000e300000000a00 */
[----:B------:R-:W1:Y:S08]  /*1640*/  @!P0 LDC.64 R20, c[0x0][0x3a8] ;  /* 0x0000ea00ff148b82 */ /* 0x000e700000000a00 */
[----:B------:R-:W2:Y:S01]  /*1650*/  @!P0 LDC.64 R22, c[0x0][0x3b0] ;  /* 0x0000ec00ff168b82 */ /* 0x000ea20000000a00 */
[----:B0-----:R-:W-:Y:S04]  /*1660*/  @!P0 STG.E desc[UR8][R18.64], R27 ;  /* 0x0000001b12008986 */ /* 0x001fe8000c101908 */
[----:B-1----:R-:W-:Y:S04]  /*1670*/  @!P0 STG.E desc[UR8][R20.64], R5 ;  /* 0x0000000514008986 */ /* 0x002fe8000c101908 */
[----:B--2---:R0:W-:Y:S04]  /*1680*/  @!P0 STG.E desc[UR8][R22.64], R7 ;  /* 0x0000000716008986 */ /* 0x0041e8000c101908 */
[----:B0-----:R-:W2:Y:S04]  /*1690*/  LDG.E R23, desc[UR8][R16.64+0x4] ;  /* 0x0000040810177981 */ /* 0x001ea8000c1e1900 */
[----:B------:R-:W-:Y:S04]  /*16a0*/  STG.E desc[UR8][R14.64+0x10], R25 ;  /* 0x000010190e007986 */ /* 0x000fe8000c101908 */
[----:B------:R-:W-:Y:S04]  /*16b0*/  STG.E desc[UR8][R14.64+0xc], R25 ;  /* 0x00000c190e007986 */ /* 0x000fe8000c101908 */
[----:B--2---:R-:W-:Y:S04]  /*16c0*/  STG.E desc[UR8][R14.64+0x14], R23 ;  /* 0x000014170e007986 */ /* 0x004fe8000c101908 */
[----:B------:R-:W2:Y:S02]  /*16d0*/  LDG.E R24, desc[UR8][R8.64] ;  /* 0x0000000808187981 */ /* 0x000ea4000c1e1900 */
[----:B--2---:R-:W-:-:S13]  /*16e0*/  FSETP.GTU.AND P0, PT, R24, R23, PT ;  /* 0x000000171800720b */ /* 0x004fda0003f0c000 */
[----:B------:R-:W0:Y:S01]  /*16f0*/  @!P0 LDC.64 R28, c[0x0][0x3a8] ;  /* 0x0000ea00ff1c8b82 */ /* 0x000e220000000a00 */
[----:B------:R-:W-:Y:S01]  /*1700*/  @!P0 VIADD R24, R7, 0x1 ;  /* 0x0000000107188836 */ /* 0x000fe20000000000 */
[----:B------:R-:W-:Y:S06]  /*1710*/  @!P0 STG.E desc[UR8][R8.64], R23 ;  /* 0x0000001708008986 */ /* 0x000fec000c101908 */
[----:B------:R-:W1:Y:S01]  /*1720*/  @!P0 LDC.64 R26, c[0x0][0x3b0] ;  /* 0x0000ec00ff1a8b82 */ /* 0x000e620000000a00 */
[----:B0-----:R0:W-:Y:S04]  /*1730*/  @!P0 STG.E desc[UR8][R28.64], R5 ;  /* 0x000000051c008986 */ /* 0x0011e8000c101908 */
[----:B-1----:R-:W-:Y:S04]  /*1740*/  @!P0 STG.E desc[UR8][R26.64], R24 ;  /* 0x000000181a008986 */ /* 0x002fe8000c101908 */
        /* <DEDUP_REMOVED lines=10> */
[----:B0-----:R-:W-:Y:S04]  /*17f0*/  @!P0 STG.E desc[UR8][R18.64], R5 ;  /* 0x0000000512008986 */ /* 0x001fe8000c101908 */
[----:B-1----:R0:W-:Y:S04]  /*1800*/  @!P0 STG.E desc[UR8][R20.64], R23 ;  /* 0x0000001714008986 */ /* 0x0021e8000c101908 */
[----:B------:R-:W2:Y:S04]  /*1810*/  LDG.E R17, desc[UR8][R16.64+0xc] ;  /* 0x00000c0810117981 */ /* 0x000ea8000c1e1900 */
[----:B------:R3:W-:Y:S04]  /*1820*/  STG.E desc[UR8][R14.64+0x28], R25 ;  /* 0x000028190e007986 */ /* 0x0007e8000c101908 */
[----:B------:R3:W-:Y:S04]  /*1830*/  STG.E desc[UR8][R14.64+0x24], R25 ;  /* 0x000024190e007986 */ /* 0x0007e8000c101908 */
[----:B--2---:R3:W-:Y:S04]  /*1840*/  STG.E desc[UR8][R14.64+0x2c], R17 ;  /* 0x00002c110e007986 */ /* 0x0047e8000c101908 */
[----:B------:R-:W2:Y:S02]  /*1850*/  LDG.E R22, desc[UR8][R8.64] ;  /* 0x0000000808167981 */ /* 0x000ea4000c1e1900 */
[----:B--2---:R-:W-:-:S13]  /*1860*/  FSETP.GTU.AND P0, PT, R22, R17, PT ;  /* 0x000000111600720b */ /* 0x004fda0003f0c000 */
[----:B0-----:R-:W0:Y:S01]  /*1870*/  @!P0 LDC.64 R22, c[0x0][0x3a8] ;  /* 0x0000ea00ff168b82 */ /* 0x001e220000000a00 */
[C---:B------:R-:W-:Y:S01]  /*1880*/  @!P0 VIADD R29, R7.reuse, 0x3 ;  /* 0x00000003071d8836 */ /* 0x040fe20000000000 */
[----:B------:R3:W-:Y:S01]  /*1890*/  @!P0 STG.E desc[UR8][R8.64], R17 ;  /* 0x0000001108008986 */ /* 0x0007e2000c101908 */
[----:B------:R-:W-:-:S05]  /*18a0*/  VIADD R7, R7, 0x4 ;  /* 0x0000000407077836 */ /* 0x000fca0000000000 */
[----:B------:R-:W1:Y:S01]  /*18b0*/  @!P0 LDC.64 R26, c[0x0][0x3b0] ;  /* 0x0000ec00ff1a8b82 */ /* 0x000e620000000a00 */
[----:B0-----:R3:W-:Y:S04]  /*18c0*/  @!P0 STG.E desc[UR8][R22.64], R5 ;  /* 0x0000000516008986 */ /* 0x0017e8000c101908 */
[----:B-1----:R3:W-:Y:S01]  /*18d0*/  @!P0 STG.E desc[UR8][R26.64], R29 ;  /* 0x0000001d1a008986 */ /* 0x0027e2000c101908 */
[----:B------:R-:W-:-:S13]  /*18e0*/  ISETP.NE.AND P0, PT, R7, R3, PT ;  /* 0x000000030700720c */ /* 0x000fda0003f05270 */
[----:B---3--:R-:W-:Y:S05]  /*18f0*/  @P0 BRA `(.L_x_18) ;  /* 0xfffffffc00200947 */ /* 0x008fea000383ffff */
[----:B------:R-:W-:Y:S05]  /*1900*/  BSYNC.RECONVERGENT B1 ;  /* 0x0000000000017941 */ /* 0x000fea0003800200 */
.L_x_17:
[----:B------:R-:W-:Y:S05]  /*1910*/  BRA `(.L_x_2) ;  /* 0x0000000400dc7947 */ /* 0x000fea0003800000 */
.L_x_3:
[----:B------:R-:W-:Y:S01]  /*1920*/  ISETP.NE.AND P0, PT, R6, RZ, PT ;  /* 0x000000ff0600720c */ /* 0x000fe20003f05270 */
[----:B------:R-:W-:Y:S01]  /*1930*/  BSSY.RECONVERGENT B1, `(.L_x_19) ;  /* 0x0000034000017945 */ /* 0x000fe20003800200 */
[----:B------:R-:W-:-:S11]  /*1940*/  IMAD.MOV.U32 R20, RZ, RZ, R0 ;  /* 0x000000ffff147224 */ /* 0x000fd600078e0000 */
[----:B------:R-:W-:Y:S05]  /*1950*/  @!P0 BRA `(.L_x_20) ;  /* 0x0000000000c48947 */ /* 0x000fea0003800000 */
[----:B------:R-:W0:Y:S01]  /*1960*/  LDC.64 R10, c[0x0][0x388] ;  /* 0x0000e200ff0a7b82 */ /* 0x000e220000000a00 */
[----:B------:R-:W1:Y:S07]  /*1970*/  LDCU UR5, c[0x0][0x39c] ;  /* 0x00007380ff0577ac */ /* 0x000e6e0008000800 */
[----:B------:R-:W2:Y:S01]  /*1980*/  LDC.64 R14, c[0x0][0x390] ;  /* 0x0000e400ff0e7b82 */ /* 0x000ea20000000a00 */
[----:B-1----:R-:W-:-:S04]  /*1990*/  IMAD R7, R5, UR5, R0 ;  /* 0x0000000505077c24 */ /* 0x002fc8000f8e0200 */
[----:B0-----:R-:W-:-:S05]  /*19a0*/  IMAD.WIDE R10, R7, 0x4, R10 ;  /* 0x00000004070a7825 */ /* 0x001fca00078e020a */
[----:B------:R-:W3:Y:S01]  /*19b0*/  LDG.E R21, desc[UR8][R10.64] ;  /* 0x000000080a157981 */ /* 0x000ee2000c1e1900 */
[----:B------:R-:W0:Y:S01]  /*19c0*/  LDC.64 R12, c[0x0][0x3b8] ;  /* 0x0000ee00ff0c7b82 */ /* 0x000e220000000a00 */
[----:B------:R-:W-:Y:S02]  /*19d0*/  IMAD.MOV.U32 R23, RZ, RZ, -0x1 ;  /* 0xffffffffff177424 */ /* 0x000fe400078e00ff */
[----:B--2---:R-:W-:-:S05]  /*19e0*/  IMAD.WIDE R14, R7, 0xc, R14 ;  /* 0x0000000c070e7825 */ /* 0x004fca00078e020e */
[----:B------:R1:W-:Y:S04]  /*19f0*/  STG.E desc[UR8][R14.64+0x4], R23 ;  /* 0x000004170e007986 */ /* 0x0003e8000c101908 */
[----:B------:R1:W-:Y:S04]  /*1a00*/  STG.E desc[UR8][R14.64], R23 ;  /* 0x000000170e007986 */ /* 0x0003e8000c101908 */
[----:B---3--:R1:W-:Y:S04]  /*1a10*/  STG.E desc[UR8][R14.64+0x8], R21 ;  /* 0x000008150e007986 */ /* 0x0083e8000c101908 */
[----:B0-----:R-:W2:Y:S01]  /*1a20*/  LDG.E R7, desc[UR8][R12.64] ;  /* 0x000000080c077981 */ /* 0x001ea2000c1e1900 */
[----:B------:R-:W-:-:S04]  /*1a30*/  VIADD R25, R0, 0x1 ;  /* 0x0000000100197836 */ /* 0x000fc80000000000 */
[----:B------:R-:W-:Y:S01]  /*1a40*/  IMAD.MOV.U32 R20, RZ, RZ, R25 ;  /* 0x000000ffff147224 */ /* 0x000fe200078e0019 */
[----:B--2---:R-:W-:-:S13]  /*1a50*/  FSETP.GTU.AND P0, PT, R7, R21, PT ;  /* 0x000000150700720b */ /* 0x004fda0003f0c000 */
        /* <DEDUP_REMOVED lines=11> */
[----:B------:R-:W2:Y:S01]  /*1b10*/  LDG.E R7, desc[UR8][R12.64] ;  /* 0x000000080c077981 */ /* 0x000ea2000c1e1900 */
[----:B------:R-:W-:Y:S01]  /*1b20*/  IMAD.MOV.U32 R20, RZ, RZ, R2 ;  /* 0x000000ffff147224 */ /* 0x000fe200078e0002 */
[----:B--2---:R-:W-:-:S13]  /*1b30*/  FSETP.GTU.AND P0, PT, R7, R21, PT ;  /* 0x000000150700720b */ /* 0x004fda0003f0c000 */
        /* <DEDUP_REMOVED lines=18> */
[----:B--2---:R0:W-:Y:S02]  /*1c60*/  @!P0 STG.E desc[UR8][R18.64], R2 ;  /* 0x0000000212008986 */ /* 0x0041e4000c101908 */
.L_x_20:
[----:B------:R-:W-:Y:S05]  /*1c70*/  BSYNC.RECONVERGENT B1 ;  /* 0x0000000000017941 */ /* 0x000fea0003800200 */
.L_x_19:
[----:B------:R-:W-:-:S13]  /*1c80*/  ISETP.GE.U32.AND P0, PT, R9, 0x3, PT ;  /* 0x000000030900780c */ /* 0x000fda0003f06070 */
[----:B------:R-:W-:Y:S05]  /*1c90*/  @!P0 BRA `(.L_x_2) ;  /* 0x0000000000fc8947 */ /* 0x000fea0003800000 */
[----:B------:R-:W1:Y:S01]  /*1ca0*/  LDC.64 R8, c[0x0][0x3b8] ;  /* 0x0000ee00ff087b82 */ /* 0x000e620000000a00 */
[----:B------:R-:W2:Y:S01]  /*1cb0*/  LDCU UR5, c[0x0][0x39c] ;  /* 0x00007380ff0577ac */ /* 0x000ea20008000800 */
[C---:B------:R-:W-:Y:S02]  /*1cc0*/  IMAD.IADD R26, R20.reuse, 0x1, -R3 ;  /* 0x00000001141a7824 */ /* 0x040fe400078e0a03 */
[----:B------:R-:W-:-:S04]  /*1cd0*/  VIADD R27, R20, 0x1 ;  /* 0x00000001141b7836 */ /* 0x000fc80000000000 */
[----:B0-----:R-:W0:Y:S08]  /*1ce0*/  LDC.64 R10, c[0x0][0x390] ;  /* 0x0000e400ff0a7b82 */ /* 0x001e300000000a00 */
[----:B------:R-:W3:Y:S01]  /*1cf0*/  LDC.64 R12, c[0x0][0x388] ;  /* 0x0000e200ff0c7b82 */ /* 0x000ee20000000a00 */
[----:B--2---:R-:W-:-:S07]  /*1d00*/  IMAD R7, R5, UR5, R20 ;  /* 0x0000000505077c24 */ /* 0x004fce000f8e0214 */
.L_x_21:
[----:B---3--:R-:W-:-:S05]  /*1d10*/  IMAD.WIDE R16, R7, 0x4, R12 ;  /* 0x0000000407107825 */ /* 0x008fca00078e020c */
        /* <DEDUP_REMOVED lines=8> */
[----:B------:R-:W0:Y:S01]  /*1da0*/  @!P0 LDC.64 R18, c[0x0][0x3b8] ;  /* 0x0000ee00ff128b82 */ /* 0x000e220000000a00 */
[----:B------:R-:W-:-:S07]  /*1db0*/  @!P0 VIADD R28, R27, 0xffffffff ;  /* 0xffffffff1b1c8836 */ /* 0x000fce0000000000 */
        /* <DEDUP_REMOVED lines=12> */
[----:B------:R-:W-:Y:S07]  /*1e80*/  @!P0 STG.E desc[UR8][R8.64], R28 ;  /* 0x0000001c08008986 */ /* 0x000fee000c101908 */
[----:B------:R-:W1:Y:S01]  /*1e90*/  @!P0 LDC.64 R20, c[0x0][0x3b0] ;  /* 0x0000ec00ff148b82 */ /* 0x000e620000000a00 */
[----:B0-----:R0:W-:Y:S04]  /*1ea0*/  @!P0 STG.E desc[UR8][R18.64], R5 ;  /* 0x0000000512008986 */ /* 0x0011e8000c101908 */
[----:B-1----:R1:W-:Y:S04]  /*1eb0*/  @!P0 STG.E desc[UR8][R20.64], R27 ;  /* 0x0000001b14008986 */ /* 0x0023e8000c101908 */
        /* <DEDUP_REMOVED lines=8> */
[----:B------:R2:W-:Y:S06]  /*1f40*/  @!P0 STG.E desc[UR8][R8.64], R19 ;  /* 0x0000001308008986 */ /* 0x0005ec000c101908 */
[----:B------:R-:W3:Y:S01]  /*1f50*/  @!P0 LDC.64 R24, c[0x0][0x3b0] ;  /* 0x0000ec00ff188b82 */ /* 0x000ee20000000a00 */
[----:B0-----:R4:W-:Y:S04]  /*1f60*/  @!P0 STG.E desc[UR8][R22.64], R5 ;  /* 0x0000000516008986 */ /* 0x0019e8000c101908 */
[----:B---3--:R4:W-:Y:S04]  /*1f70*/  @!P0 STG.E desc[UR8][R24.64], R28 ;  /* 0x0000001c18008986 */ /* 0x0089e8000c101908 */
[----:B------:R-:W3:Y:S04]  /*1f80*/  LDG.E R16, desc[UR8][R16.64+0xc] ;  /* 0x00000c0810107981 */ /* 0x000ee8000c1e1900 */
[----:B------:R4:W-:Y:S04]  /*1f90*/  STG.E desc[UR8][R14.64+0x28], R29 ;  /* 0x0000281d0e007986 */ /* 0x0009e8000c101908 */
[----:B------:R4:W-:Y:S04]  /*1fa0*/  STG.E desc[UR8][R14.64+0x24], R29 ;  /* 0x0000241d0e007986 */ /* 0x0009e8000c101908 */
[----:B---3--:R4:W-:Y:S04]  /*1fb0*/  STG.E desc[UR8][R14.64+0x2c], R16 ;  /* 0x00002c100e007986 */ /* 0x0089e8000c101908 */
[----:B------:R-:W3:Y:S01]  /*1fc0*/  LDG.E R18, desc[UR8][R8.64] ;  /* 0x0000000808127981 */ /* 0x000ee2000c1e1900 */
[----:B------:R-:W-:-:S02]  /*1fd0*/  VIADD R26, R26, 0x4 ;  /* 0x000000041a1a7836 */ /* 0x000fc40000000000 */
[----:B------:R-:W-:Y:S01]  /*1fe0*/  VIADD R7, R7, 0x4 ;  /* 0x0000000407077836 */ /* 0x000fe20000000000 */
[----:B---3--:R-:W-:-:S13]  /*1ff0*/  FSETP.GTU.AND P0, PT, R18, R16, PT ;  /* 0x000000101200720b */ /* 0x008fda0003f0c000 */
[----:B-1----:R-:W0:Y:S01]  /*2000*/  @!P0 LDC.64 R20, c[0x0][0x3a8] ;  /* 0x0000ea00ff148b82 */ /* 0x002e220000000a00 */
[C---:B------:R-:W-:Y:S01]  /*2010*/  @!P0 VIADD R17, R27.reuse, 0x2 ;  /* 0x000000021b118836 */ /* 0x040fe20000000000 */
[----:B------:R4:W-:Y:S01]  /*2020*/  @!P0 STG.E desc[UR8][R8.64], R16 ;  /* 0x0000001008008986 */ /* 0x0009e2000c101908 */
[----:B------:R-:W-:-:S05]  /*2030*/  VIADD R27, R27, 0x4 ;  /* 0x000000041b1b7836 */ /* 0x000fca0000000000 */
[----:B--2---:R-:W1:Y:S01]  /*2040*/  @!P0 LDC.64 R18, c[0x0][0x3b0] ;  /* 0x0000ec00ff128b82 */ /* 0x004e620000000a00 */
[----:B0-----:R4:W-:Y:S04]  /*2050*/  @!P0 STG.E desc[UR8][R20.64], R5 ;  /* 0x0000000514008986 */ /* 0x0019e8000c101908 */
[----:B-1----:R4:W-:Y:S01]  /*2060*/  @!P0 STG.E desc[UR8][R18.64], R17 ;  /* 0x0000001112008986 */ /* 0x0029e2000c101908 */
[----:B------:R-:W-:-:S13]  /*2070*/  ISETP.NE.AND P0, PT, R26, RZ, PT ;  /* 0x000000ff1a00720c */ /* 0x000fda0003f05270 */
[----:B----4-:R-:W-:Y:S05]  /*2080*/  @P0 BRA `(.L_x_21) ;  /* 0xfffffffc00200947 */ /* 0x010fea000383ffff */
.L_x_2:
[----:B------:R-:W-:Y:S05]  /*2090*/  BSYNC.RECONVERGENT B0 ;  /* 0x0000000000007941 */ /* 0x000fea0003800200 */
.L_x_1:
[----:B------:R-:W1:Y:S01]  /*20a0*/  LDCU UR5, c[0x0][0x398] ;  /* 0x00007300ff0577ac */ /* 0x000e620008000800 */
[----:B0-----:R-:W-:Y:S01]  /*20b0*/  VIADD R5, R5, 0x1 ;  /* 0x0000000105057836 */ /* 0x001fe20000000000 */
[----:B------:R-:W-:Y:S04]  /*20c0*/  BAR.SYNC.DEFER_BLOCKING 0x0 ;  /* 0x0000000000007b1d */ /* 0x000fe80000010000 */
[----:B-1----:R-:W-:-:S13]  /*20d0*/  ISETP.NE.AND P0, PT, R5, UR5, PT ;  /* 0x0000000505007c0c */ /* 0x002fda000bf05270 */
[----:B------:R-:W-:Y:S05]  /*20e0*/  @P0 BRA `(.L_x_22) ;  /* 0xffffffe000280947 */ /* 0x000fea000383ffff */
.L_x_0:
[----:B------:R-:W-:Y:S06]  /*20f0*/  BAR.SYNC.DEFER_BLOCKING 0x0 ;  /* 0x0000000000007b1d */ /* 0x000fec0000010000 */
[----:B------:R-:W-:Y:S05]  /*2100*/  EXIT ;  /* 0x000000000000794d */ /* 0x000fea0003800000 */
.L_x_23:
[----:B------:R-:W-:-:S00]  /*2110*/  BRA `(.L_x_23) ;  /* 0xfffffffc00fc7947 */ /* 0x000fc0000383ffff */
[----:B------:R-:W-:-:S00]  /*2120*/  NOP ;  /* 0x0000000000007918 */ /* 0x000fc00000000000 */
        /* <DEDUP_REMOVED lines=13> */
.L_x_43:


//--------------------- .text._Z13detect_kernelPKiPKfP6_INDEXPfmmfii --------------------------
	.section	.text._Z13detect_kernelPKiPKfP6_INDEXPfmmfii,"ax",@progbits
	.align	128
        .global         _Z13detect_kernelPKiPKfP6_INDEXPfmmfii
        .type           _Z13detect_kernelPKiPKfP6_INDEXPfmmfii,@function
        .size           _Z13detect_kernelPKiPKfP6_INDEXPfmmfii,(.L_x_44 - _Z13detect_kernelPKiPKfP6_INDEXPfmmfii)
        .other          _Z13detect_kernelPKiPKfP6_INDEXPfmmfii,@"STO_CUDA_ENTRY STV_DEFAULT"
_Z13detect_kernelPKiPKfP6_INDEXPfmmfii:
.text._Z13detect_kernelPKiPKfP6_INDEXPfmmfii:
[----:B------:R-:W-:Y:S01]  /*0000*/  LDC R1, c[0x0][0x37c] ;  /* 0x0000df00ff017b82 */ /* 0x000fe20000000800 */
[----:B------:R-:W0:Y:S07]  /*0010*/  S2R R0, SR_TID.X ;  /* 0x0000000000007919 */ /* 0x000e2e0000002100 */
[----:B------:R-:W0:Y:S08]  /*0020*/  S2UR UR4, SR_CTAID.X ;  /* 0x00000000000479c3 */ /* 0x000e300000002500 */
[----:B------:R-:W0:Y:S08]  /*0030*/  LDC R13, c[0x0][0x360] ;  /* 0x0000d800ff0d7b82 */ /* 0x000e300000000800 */
[----:B------:R-:W1:Y:S08]  /*0040*/  LDC.64 R2, c[0x0][0x3a0] ;  /* 0x0000e800ff027b82 */ /* 0x000e700000000a00 */
[----:B------:R-:W2:Y:S01]  /*0050*/  LDC.64 R4, c[0x0][0x3a8] ;  /* 0x0000ea00ff047b82 */ /* 0x000ea20000000a00 */
[----:B0-----:R-:W-:Y:S01]  /*0060*/  IMAD R13, R13, UR4, R0 ;  /* 0x000000040d0d7c24 */ /* 0x001fe2000f8e0200 */
[----:B------:R-:W0:Y:S04]  /*0070*/  LDCU UR4, c[0x0][0x3b8] ;  /* 0x00007700ff0477ac */ /* 0x000e280008000800 */
[----:B------:R-:W-:-:S02]  /*0080*/  SHF.R.S32.HI R0, RZ, 0x1f, R13 ;  /* 0x0000001fff007819 */ /* 0x000fc4000001140d */
[----:B-1----:R-:W-:-:S04]  /*0090*/  ISETP.GE.U32.AND P0, PT, R2, 0x2, PT ;  /* 0x000000020200780c */ /* 0x002fc80003f06070 */
[----:B------:R-:W-:Y:S02]  /*00a0*/  ISETP.GE.U32.AND.EX P0, PT, R3, RZ, PT, P0 ;  /* 0x000000ff0300720c */ /* 0x000fe40003f06100 */
[C---:B--2---:R-:W-:Y:S01]  /*00b0*/  ISETP.GE.U32.AND P1, PT, R13.reuse, R4, PT ;  /* 0x000000040d00720c */ /* 0x044fe20003f26070 */
[----:B0-----:R-:W-:-:S03]  /*00c0*/  IMAD R12, R13, UR4, RZ ;  /* 0x000000040d0c7c24 */ /* 0x001fc6000f8e02ff */
[----:B------:R-:W-:-:S13]  /*00d0*/  ISETP.GE.U32.OR.EX P0, PT, R0, R5, !P0, P1 ;  /* 0x000000050000720c */ /* 0x000fda0004706510 */
[----:B------:R-:W-:Y:S05]  /*00e0*/  @P0 EXIT ;  /* 0x000000000000094d */ /* 0x000fea0003800000 */
[C---:B------:R-:W-:Y:S01]  /*00f0*/  LOP3.LUT R0, R4.reuse, 0x7, RZ, 0xc0, !PT ;  /* 0x0000000704007812 */ /* 0x040fe200078ec0ff */
[----:B------:R-:W0:Y:S01]  /*0100*/  LDCU.64 UR6, c[0x0][0x358] ;  /* 0x00006b00ff0677ac */ /* 0x000e220008000a00 */
[----:B------:R-:W-:Y:S02]  /*0110*/  LOP3.LUT R3, R4, 0xfffffff8, RZ, 0xc0, !PT ;  /* 0xfffffff804037812 */ /* 0x000fe400078ec0ff */
[----:B------:R-:W-:Y:S01]  /*0120*/  IADD3 R2, P0, PT, R0, -0x1, RZ ;  /* 0xffffffff00027810 */ /* 0x000fe20007f1e0ff */
[----:B------:R-:W-:Y:S01]  /*0130*/  UMOV UR8, 0x1 ;  /* 0x0000000100087882 */ /* 0x000fe20000000000 */
[----:B------:R-:W-:Y:S02]  /*0140*/  UMOV UR4, URZ ;  /* 0x000000ff00047c82 */ /* 0x000fe40008000000 */
[----:B------:R-:W-:Y:S01]  /*0150*/  ISETP.GE.U32.AND P1, PT, R2, 0x3, PT ;  /* 0x000000030200780c */ /* 0x000fe20003f26070 */
[----:B------:R-:W-:-:S05]  /*0160*/  IMAD.X R2, RZ, RZ, -0x1, P0 ;  /* 0xffffffffff027424 */ /* 0x000fca00000e06ff */
[----:B------:R-:W-:Y:S02]  /*0170*/  ISETP.GE.U32.AND.EX P1, PT, R2, RZ, PT, P1 ;  /* 0x000000ff0200720c */ /* 0x000fe40003f26110 */
[----:B------:R-:W-:-:S11]  /*0180*/  LOP3.LUT R2, R4, 0x3, RZ, 0xc0, !PT ;  /* 0x0000000304027812 */ /* 0x000fd600078ec0ff */
.L_x_41:
[----:B------:R-:W1:Y:S01]  /*0190*/  LDCU UR5, c[0x0][0x3b8] ;  /* 0x00007700ff0577ac */ /* 0x000e620008000800 */
[----:B------:R-:W-:Y:S01]  /*01a0*/  BSSY.RECONVERGENT B0, `(.L_x_24) ;  /* 0x00001d9000007945 */ /* 0x000fe20003800200 */
[----:B------:R-:W2:Y:S01]  /*01b0*/  LDCU.64 UR10, c[0x0][0x3a8] ;  /* 0x00007500ff0a77ac */ /* 0x000ea20008000a00 */
[----:B------:R-:W3:Y:S01]  /*01c0*/  LDCU UR16, c[0x0][0x3b0] ;  /* 0x00007600ff1077ac */ /* 0x000ee20008000800 */
[----:B-1----:R-:W-:-:S05]  /*01d0*/  VIADD R4, R12, UR5 ;  /* 0x000000050c047c36 */ /* 0x002fca0008000000 */
[----:B--2---:R-:W-:Y:S02]  /*01e0*/  ISETP.LT.U32.AND P0, PT, R4, UR10, PT ;  /* 0x0000000a04007c0c */ /* 0x004fe4000bf01070 */
[----:B------:R-:W-:-:S04]  /*01f0*/  SHF.R.S32.HI R5, RZ, 0x1f, R4 ;  /* 0x0000001fff057819 */ /* 0x000fc80000011404 */
[----:B------:R-:W-:-:S04]  /*0200*/  ISETP.LT.U32.AND.EX P0, PT, R5, UR11, PT, P0 ;  /* 0x0000000b05007c0c */ /* 0x000fc8000bf01100 */
[----:B------:R-:W-:-:S04]  /*0210*/  SEL R5, R4, UR10, P0 ;  /* 0x0000000a04057c07 */ /* 0x000fc80008000000 */
[----:B------:R-:W-:-:S13]  /*0220*/  ISETP.GE.AND P0, PT, R12, R5, PT ;  /* 0x000000050c00720c */ /* 0x000fda0003f06270 */
[----:B---3--:R-:W-:Y:S05]  /*0230*/  @P0 BRA `(.L_x_25) ;  /* 0x0000001c003c0947 */ /* 0x008fea0003800000 */
[----:B------:R-:W1:Y:S02]  /*0240*/  LDCU UR5, c[0x0][0x3b4] ;  /* 0x00007680ff0577ac */ /* 0x000e640008000800 */
[----:B-1----:R-:W-:Y:S02]  /*0250*/  UISETP.GE.AND UP0, UPT, UR8, UR5, UPT ;  /* 0x000000050800728c */ /* 0x002fe4000bf06270 */
[----:B------:R-:W-:-:S04]  /*0260*/  UIADD3 UR5, UPT, UPT, UR8, -UR5, URZ ;  /* 0x8000000508057290 */ /* 0x000fc8000fffe0ff */
[----:B------:R-:W-:-:S04]  /*0270*/  USEL UR5, UR5, URZ, UP0 ;  /* 0x000000ff05057287 */ /* 0x000fc80008000000 */
[----:B------:R-:W-:-:S09]  /*0280*/  UISETP.GE.AND UP0, UPT, UR5, UR8, UPT ;  /* 0x000000080500728c */ /* 0x000fd2000bf06270 */
[----:B------:R-:W-:Y:S05]  /*0290*/  BRA.U UP0, `(.L_x_26) ;  /* 0x0000001500587547 */ /* 0x000fea000b800000 */
[----:B------:R-:W-:Y:S01]  /*02a0*/  BSSY.RECONVERGENT B1, `(.L_x_27) ;  /* 0x0000154000017945 */ /* 0x000fe20003800200 */
[----:B------:R-:W-:-:S07]  /*02b0*/  IMAD.MOV.U32 R4, RZ, RZ, R12 ;  /* 0x000000ffff047224 */ /* 0x000fce00078e000c */
.L_x_37:
[----:B------:R-:W1:Y:S01]  /*02c0*/  LDC.64 R10, c[0x0][0x3a8] ;  /* 0x0000ea00ff0a7b82 */ /* 0x000e620000000a00 */
[----:B------:R-:W2:Y:S01]  /*02d0*/  LDCU.64 UR10, c[0x0][0x390] ;  /* 0x00007200ff0a77ac */ /* 0x000ea20008000a00 */
[--C-:B------:R-:W-:Y:S01]  /*02e0*/  SHF.R.S32.HI R5, RZ, 0x1f, R4.reuse ;  /* 0x0000001fff057819 */ /* 0x100fe20000011404 */
[----:B------:R-:W3:Y:S01]  /*02f0*/  LDCU.128 UR12, c[0x0][0x380] ;  /* 0x00007000ff0c77ac */ /* 0x000ee20008000c00 */
[----:B------:R-:W4:Y:S01]  /*0300*/  LDCU UR5, c[0x0][0x3b0] ;  /* 0x00007600ff0577ac */ /* 0x000f220008000800 */
[C---:B-1----:R-:W-:Y:S02]  /*0310*/  IMAD R6, R10.reuse, UR4, RZ ;  /* 0x000000040a067c24 */ /* 0x042fe4000f8e02ff */
[----:B0-----:R-:W-:-:S04]  /*0320*/  IMAD.WIDE.U32 R8, R10, UR8, R4 ;  /* 0x000000080a087c25 */ /* 0x001fc8000f8e0004 */
[----:B------:R-:W-:Y:S01]  /*0330*/  IMAD R5, R11, UR8, R6 ;  /* 0x000000080b057c24 */ /* 0x000fe2000f8e0206 */
[C---:B--2---:R-:W-:Y:S01]  /*0340*/  LEA R10, P0, R8.reuse, UR10, 0x3 ;  /* 0x0000000a080a7c11 */ /* 0x044fe2000f8018ff */
[----:B------:R-:W-:Y:S02]  /*0350*/  IMAD.SHL.U32 R14, R8, 0x4, RZ ;  /* 0x00000004080e7824 */ /* 0x000fe400078e00ff */
[----:B------:R-:W-:Y:S02]  /*0360*/  IMAD.IADD R5, R9, 0x1, R5 ;  /* 0x0000000109057824 */ /* 0x000fe400078e0205 */
[----:B------:R-:W-:Y:S01]  /*0370*/  IMAD.MOV.U32 R9, RZ, RZ, -0x1 ;  /* 0xffffffffff097424 */ /* 0x000fe200078e00ff */
[----:B---3--:R-:W-:Y:S02]  /*0380*/  IADD3 R6, P2, PT, R14, UR14, RZ ;  /* 0x0000000e0e067c10 */ /* 0x008fe4000ff5e0ff */
[C-C-:B------:R-:W-:Y:S02]  /*0390*/  SHF.L.U64.HI R15, R8.reuse, 0x2, R5.reuse ;  /* 0x00000002080f7819 */ /* 0x140fe40000010205 */
[----:B------:R-:W-:-:S02]  /*03a0*/  LEA.HI.X R11, R8, UR11, R5, 0x3, P0 ;  /* 0x0000000b080b7c11 */ /* 0x000fc400080f1c05 */
[----:B------:R-:W-:-:S03]  /*03b0*/  IADD3.X R7, PT, PT, R15, UR15, RZ, P2, !PT ;  /* 0x0000000f0f077c10 */ /* 0x000fc600097fe4ff */
[----:B0-----:R0:W-:Y:S04]  /*03c0*/  STG.E desc[UR6][R10.64], R9 ;  /* 0x000000090a007986 */ /* 0x0011e8000c101906 */
[----:B------:R0:W-:Y:S04]  /*03d0*/  STG.E desc[UR6][R10.64+0x4], R9 ;  /* 0x000004090a007986 */ /* 0x0001e8000c101906 */
[----:B------:R-:W4:Y:S01]  /*03e0*/  LDG.E R5, desc[UR6][R6.64] ;  /* 0x0000000606057981 */ /* 0x000f22000c1e1900 */
[----:B------:R-:W-:Y:S01]  /*03f0*/  IADD3 R14, P2, PT, R14, UR12, RZ ;  /* 0x0000000c0e0e7c10 */ /* 0x000fe2000ff5e0ff */
[----:B------:R-:W-:Y:S03]  /*0400*/  BSSY.RECONVERGENT B2, `(.L_x_28) ;  /* 0x0000133000027945 */ /* 0x000fe60003800200 */
[----:B------:R-:W-:-:S02]  /*0410*/  IADD3.X R15, PT, PT, R15, UR13, RZ, P2, !PT ;  /* 0x0000000d0f0f7c10 */ /* 0x000fc400097fe4ff */
[----:B----4-:R-:W-:-:S13]  /*0420*/  FSETP.GEU.AND P0, PT, R5, UR5, PT ;  /* 0x0000000505007c0b */ /* 0x010fda000bf0e000 */
[----:B0-----:R-:W-:Y:S05]  /*0430*/  @!P0 BRA `(.L_x_29) ;  /* 0x0000001000bc8947 */ /* 0x001fea0003800000 */
[----:B------:R-:W2:Y:S01]  /*0440*/  LDG.E R6, desc[UR6][R14.64] ;  /* 0x000000060e067981 */ /* 0x000ea2000c1e1900 */
[----:B------:R-:W0:Y:S01]  /*0450*/  LDCU UR5, c[0x0][0x3b4] ;  /* 0x00007680ff0577ac */ /* 0x000e220008000800 */
[----:B------:R-:W-:Y:S02]  /*0460*/  IMAD.MOV.U32 R7, RZ, RZ, -0x1 ;  /* 0xffffffffff077424 */ /* 0x000fe400078e00ff */
[----:B------:R-:W-:Y:S01]  /*0470*/  IMAD.MOV.U32 R8, RZ, RZ, -0x1 ;  /* 0xffffffffff087424 */ /* 0x000fe200078e00ff */
[----:B------:R-:W2:Y:S01]  /*0480*/  LDCU UR9, c[0x0][0x3b4] ;  /* 0x00007680ff0977ac */ /* 0x000ea20008000800 */
[----:B------:R-:W-:Y:S01]  /*0490*/  IMAD.MOV.U32 R9, RZ, RZ, R5 ;  /* 0x000000ffff097224 */ /* 0x000fe200078e0005 */
[----:B0-----:R-:W-:Y:S02]  /*04a0*/  UISETP.GE.AND UP0, UPT, UR8, UR5, UPT ;  /* 0x000000050800728c */ /* 0x001fe4000bf06270 */
[----:B------:R-:W-:-:S04]  /*04b0*/  UIADD3 UR5, UPT, UPT, UR8, -UR5, URZ ;  /* 0x8000000508057290 */ /* 0x000fc8000fffe0ff */
[----:B------:R-:W-:-:S06]  /*04c0*/  USEL UR5, UR5, URZ, UP0 ;  /* 0x000000ff05057287 */ /* 0x000fcc0008000000 */
[----:B------:R-:W-:Y:S02]  /*04d0*/  IMAD.U32 R11, RZ, RZ, UR5 ;  /* 0x00000005ff0b7e24 */ /* 0x000fe4000f8e00ff */
[----:B--2---:R-:W-:-:S07]  /*04e0*/  VIADD R10, R6, -UR9 ;  /* 0x80000009060a7c36 */ /* 0x004fce0008000000 */
.L_x_36:
[----:B------:R-:W0:Y:S01]  /*04f0*/  LDCU.64 UR10, c[0x0][0x3a8] ;  /* 0x00007500ff0a77ac */ /* 0x000e220008000a00 */
[----:B------:R-:W-:Y:S02]  /*0500*/  SHF.R.S32.HI R19, RZ, 0x1f, R11 ;  /* 0x0000001fff137819 */ /* 0x000fe4000001140b */
[----:B------:R-:W-:Y:S01]  /*0510*/  CS2R R24, SRZ ;  /* 0x0000000000187805 */ /* 0x000fe2000001ff00 */
[----:B0-----:R-:W-:Y:S02]  /*0520*/  IMAD.U32 R18, RZ, RZ, UR10 ;  /* 0x0000000aff127e24 */ /* 0x001fe4000f8e00ff */
[----:B------:R-:W-:-:S03]  /*0530*/  IMAD.U32 R22, RZ, RZ, UR11 ;  /* 0x0000000bff167e24 */ /* 0x000fc6000f8e00ff */
[----:B------:R-:W-:-:S04]  /*0540*/  ISETP.GE.U32.AND P0, PT, R18, 0x8, PT ;  /* 0x000000081200780c */ /* 0x000fc80003f06070 */
[----:B------:R-:W-:-:S13]  /*0550*/  ISETP.GE.U32.AND.EX P0, PT, R22, RZ, PT, P0 ;  /* 0x000000ff1600720c */ /* 0x000fda0003f06100 */
[----:B------:R-:W-:Y:S05]  /*0560*/  @!P0 BRA `(.L_x_30) ;  /* 0x0000000400e08947 */ /* 0x000fea0003800000 */
[----:B------:R-:W-:-:S07]  /*0570*/  CS2R R20, SRZ ;  /* 0x0000000000147805 */ /* 0x000fce000001ff00 */
.L_x_31:
[----:B------:R-:W0:Y:S01]  /*0580*/  LDCU.64 UR12, c[0x0][0x3a8] ;  /* 0x00007500ff0c77ac */ /* 0x000e220008000a00 */
[----:B------:R-:W1:Y:S01]  /*0590*/  LDCU.64 UR10, c[0x0][0x380] ;  /* 0x00007000ff0a77ac */ /* 0x000e620008000a00 */
[----:B0-----:R-:W-:Y:S02]  /*05a0*/  IMAD.U32 R18, RZ, RZ, UR12 ;  /* 0x0000000cff127e24 */ /* 0x001fe4000f8e00ff */
[----:B------:R-:W-:Y:S02]  /*05b0*/  IMAD.U32 R22, RZ, RZ, UR13 ;  /* 0x0000000dff167e24 */ /* 0x000fe4000f8e00ff */
[-C--:B------:R-:W-:Y:S02]  /*05c0*/  IMAD R25, R19, R18.reuse, RZ ;  /* 0x0000001213197224 */ /* 0x080fe400078e02ff */
[----:B------:R-:W-:-:S04]  /*05d0*/  IMAD.WIDE.U32 R14, R11, R18, R20 ;  /* 0x000000120b0e7225 */ /* 0x000fc800078e0014 */
[----:B------:R-:W-:Y:S02]  /*05e0*/  IMAD R25, R11, R22, R25 ;  /* 0x000000160b197224 */ /* 0x000fe400078e0219 */
[----:B------:R-:W-:Y:S02]  /*05f0*/  IMAD.SHL.U32 R24, R14, 0x4, RZ ;  /* 0x000000040e187824 */ /* 0x000fe400078e00ff */
[----:B------:R-:W-:Y:S02]  /*0600*/  IMAD.IADD R23, R15, 0x1, R25 ;  /* 0x000000010f177824 */ /* 0x000fe400078e0219 */
[----:B------:R-:W-:Y:S01]  /*0610*/  IMAD.MOV.U32 R15, RZ, RZ, RZ ;  /* 0x000000ffff0f7224 */ /* 0x000fe200078e00ff */
[----:B-1----:R-:W-:Y:S02]  /*0620*/  IADD3 R16, P0, PT, R24, UR10, RZ ;  /* 0x0000000a18107c10 */ /* 0x002fe4000ff1e0ff */
[----:B------:R-:W-:Y:S02]  /*0630*/  SHF.L.U64.HI R23, R14, 0x2, R23 ;  /* 0x000000020e177819 */ /* 0x000fe40000010217 */
[----:B------:R-:W-:-:S02]  /*0640*/  LOP3.LUT R14, R20, 0xfffffff8, RZ, 0xc0, !PT ;  /* 0xfffffff8140e7812 */ /* 0x000fc400078ec0ff */
[----:B------:R-:W-:-:S03]  /*0650*/  IADD3.X R17, PT, PT, R23, UR11, RZ, P0, !PT ;  /* 0x0000000b17117c10 */ /* 0x000fc600087fe4ff */
[----:B------:R-:W-:-:S03]  /*0660*/  IMAD.WIDE.U32 R14, R11, R18, R14 ;  /* 0x000000120b0e7225 */ /* 0x000fc600078e000e */
[----:B------:R-:W2:Y:S01]  /*0670*/  LDG.E R17, desc[UR6][R16.64] ;  /* 0x0000000610117981 */ /* 0x000ea2000c1e1900 */
[----:B------:R-:W-:Y:S02]  /*0680*/  IMAD.IADD R25, R25, 0x1, R15 ;  /* 0x0000000119197824 */ /* 0x000fe400078e020f */
[----:B------:R-:W-:-:S03]  /*0690*/  IMAD.SHL.U32 R26, R14, 0x4, RZ ;  /* 0x000000040e1a7824 */ /* 0x000fc600078e00ff */
[----:B------:R-:W-:Y:S02]  /*06a0*/  SHF.L.U64.HI R25, R14, 0x2, R25 ;  /* 0x000000020e197819 */ /* 0x000fe40000010219 */
[----:B------:R-:W-:-:S04]  /*06b0*/  IADD3 R14, P0, PT, R26, UR10, RZ ;  /* 0x0000000a1a0e7c10 */ /* 0x000fc8000ff1e0ff */
[----:B------:R-:W-:Y:S01]  /*06c0*/  IADD3.X R15, PT, PT, R25, UR11, RZ, P0, !PT ;  /* 0x0000000b190f7c10 */ /* 0x000fe200087fe4ff */
[----:B------:R-:W0:Y:S04]  /*06d0*/  LDCU.64 UR10, c[0x0][0x398] ;  /* 0x00007300ff0a77ac */ /* 0x000e280008000a00 */
[----:B------:R-:W3:Y:S04]  /*06e0*/  LDG.E R29, desc[UR6][R14.64+0x4] ;  /* 0x000004060e1d7981 */ /* 0x000ee8000c1e1900 */
[----:B------:R-:W4:Y:S01]  /*06f0*/  LDG.E R27, desc[UR6][R14.64+0x8] ;  /* 0x000008060e1b7981 */ /* 0x000f22000c1e1900 */
[----:B--2---:R-:W-:-:S04]  /*0700*/  ISETP.GE.AND P2, PT, R17, R10, PT ;  /* 0x0000000a1100720c */ /* 0x004fc80003f46270 */
[----:B------:R-:W-:Y:S02]  /*0710*/  ISETP.GT.OR P2, PT, R17, R6, !P2 ;  /* 0x000000061100720c */ /* 0x000fe40005744670 */
[----:B---3--:R-:W-:-:S11]  /*0720*/  ISETP.GE.AND P3, PT, R29, R10, PT ;  /* 0x0000000a1d00720c */ /* 0x008fd60003f66270 */
[----:B0-----:R-:W-:Y:S02]  /*0730*/  @!P2 IADD3 R16, P0, PT, R24, UR10, RZ ;  /* 0x0000000a1810ac10 */ /* 0x001fe4000ff1e0ff */
[----:B------:R-:W-:Y:S02]  /*0740*/  ISETP.GT.OR P3, PT, R29, R6, !P3 ;  /* 0x000000061d00720c */ /* 0x000fe40005f64670 */
[----:B------:R-:W2:Y:S01]  /*0750*/  LDG.E R29, desc[UR6][R14.64+0xc] ;  /* 0x00000c060e1d7981 */ /* 0x000ea2000c1e1900 */
[----:B------:R-:W-:Y:S02]  /*0760*/  @!P2 IADD3.X R17, PT, PT, R23, UR11, RZ, P0, !PT ;  /* 0x0000000b1711ac10 */ /* 0x000fe400087fe4ff */
[----:B----4-:R-:W-:Y:S01]  /*0770*/  ISETP.GE.AND P6, PT, R27, R10, PT ;  /* 0x0000000a1b00720c */ /* 0x010fe20003fc6270 */
[----:B------:R-:W3:Y:S04]  /*0780*/  LDG.E R23, desc[UR6][R14.64+0x10] ;  /* 0x000010060e177981 */ /* 0x000ee8000c1e1900 */
[----:B------:R-:W4:Y:S01]  /*0790*/  @!P2 LDG.E R16, desc[UR6][R16.64] ;  /* 0x000000061010a981 */ /* 0x000f22000c1e1900 */
[----:B------:R-:W-:-:S04]  /*07a0*/  IADD3 R24, P0, PT, R26, UR10, RZ ;  /* 0x0000000a1a187c10 */ /* 0x000fc8000ff1e0ff */
[----:B------:R-:W-:Y:S02]  /*07b0*/  IADD3.X R25, PT, PT, R25, UR11, RZ, P0, !PT ;  /* 0x0000000b19197c10 */ /* 0x000fe400087fe4ff */
[----:B------:R-:W-:-:S03]  /*07c0*/  ISETP.GT.OR P6, PT, R27, R6, !P6 ;  /* 0x000000061b00720c */ /* 0x000fc600077c4670 */
[----:B------:R-:W5:Y:S04]  /*07d0*/  @!P3 LDG.E R28, desc[UR6][R24.64+0x4] ;  /* 0x00000406181cb981 */ /* 0x000f68000c1e1900 */
[----:B------:R-:W3:Y:S06]  /*07e0*/  LDG.E R17, desc[UR6][R14.64+0x14] ;  /* 0x000014060e117981 */ /* 0x000eec000c1e1900 */
[----:B------:R-:W3:Y:S01]  /*07f0*/  @!P6 LDG.E R26, desc[UR6][R24.64+0x8] ;  /* 0x00000806181ae981 */ /* 0x000ee2000c1e1900 */
[----:B--2---:R-:W-:-:S04]  /*0800*/  ISETP.GE.AND P0, PT, R29, R10, PT ;  /* 0x0000000a1d00720c */ /* 0x004fc80003f06270 */
[----:B------:R-:W-:Y:S02]  /*0810*/  ISETP.GT.OR P0, PT, R29, R6, !P0 ;  /* 0x000000061d00720c */ /* 0x000fe40004704670 */
[----:B------:R-:W2:Y:S01]  /*0820*/  LDG.E R29, desc[UR6][R14.64+0x1c] ;  /* 0x00001c060e1d7981 */ /* 0x000ea2000c1e1900 */
[----:B----4-:R-:W-:-:S05]  /*0830*/  @!P2 FADD R27, R5, R16 ;  /* 0x00000010051ba221 */ /* 0x010fca0000000000 */
[----:B------:R-:W-:-:S05]  /*0840*/  @!P2 FSETP.GEU.AND P5, PT, R9, R27, PT ;  /* 0x0000001b0900a20b */ /* 0x000fca0003fae000 */
[----:B------:R-:W4:Y:S01]  /*0850*/  @!P0 LDG.E R16, desc[UR6][R24.64+0xc] ;  /* 0x00000c0618108981 */ /* 0x000f22000c1e1900 */
[----:B------:R-:W-:-:S03]  /*0860*/  @!P2 FSEL R9, R27, R9, !P5 ;  /* 0x000000091b09a208 */ /* 0x000fc60006800000 */
[----:B------:R-:W2:Y:S01]  /*0870*/  LDG.E R27, desc[UR6][R14.64+0x18] ;  /* 0x000018060e1b7981 */ /* 0x000ea2000c1e1900 */
[----:B-----5:R-:W-:Y:S01]  /*0880*/  @!P3 FADD R28, R5, R28 ;  /* 0x0000001c051cb221 */ /* 0x020fe20000000000 */
[----:B------:R-:W-:Y:S02]  /*0890*/  @!P2 SEL R8, R11, R8, !P5 ;  /* 0x000000080b08a207 */ /* 0x000fe40006800000 */
[----:B------:R-:W-:Y:S02]  /*08a0*/  @!P2 SEL R7, R20, R7, !P5 ;  /* 0x000000071407a207 */ /* 0x000fe40006800000 */
[----:B------:R-:W-:Y:S02]  /*08b0*/  @!P3 FSETP.GEU.AND P4, PT, R9, R28, PT ;  /* 0x0000001c0900b20b */ /* 0x000fe40003f8e000 */
[----:B------:R-:W-:Y:S02]  /*08c0*/  PLOP3.LUT P5, PT, PT, PT, PT, 0x80, 0x8 ;  /* 0x000000000008781c */ /* 0x000fe40003faf070 */
[----:B------:R-:W-:-:S02]  /*08d0*/  @!P3 PLOP3.LUT P5, PT, P4, PT, PT, 0x80, 0x8 ;  /* 0x000000000008b81c */ /* 0x000fc400027af070 */
[----:B---3--:R-:W-:Y:S01]  /*08e0*/  ISETP.GE.AND P2, PT, R23, R10, PT ;  /* 0x0000000a1700720c */ /* 0x008fe20003f46270 */
[----:B------:R-:W-:Y:S01]  /*08f0*/  @!P6 FADD R26, R5, R26 ;  /* 0x0000001a051ae221 */ /* 0x000fe20000000000 */
[----:B------:R-:W-:Y:S02]  /*0900*/  @!P3 FSEL R9, R28, R9, !P4 ;  /* 0x000000091c09b208 */ /* 0x000fe40006000000 */
[----:B------:R-:W-:Y:S02]  /*0910*/  ISETP.GT.OR P2, PT, R23, R6, !P2 ;  /* 0x000000061700720c */ /* 0x000fe40005744670 */
[----:B------:R-:W-:Y:S02]  /*0920*/  @!P3 SEL R8, R11, R8, !P4 ;  /* 0x000000080b08b207 */ /* 0x000fe40006000000 */
[----:B------:R-:W-:-:S03]  /*0930*/  @!P6 FSETP.GEU.AND P4, PT, R9, R26, PT ;  /* 0x0000001a0900e20b */ /* 0x000fc60003f8e000 */
[----:B------:R-:W-:Y:S01]  /*0940*/  @!P5 VIADD R7, R20, 0x1 ;  /* 0x000000011407d836 */ /* 0x000fe20000000000 */
[----:B------:R-:W-:Y:S02]  /*0950*/  PLOP3.LUT P5, PT, PT, PT, PT, 0x80, 0x8 ;  /* 0x000000000008781c */ /* 0x000fe40003faf070 */
[----:B------:R-:W-:Y:S02]  /*0960*/  @!P6 PLOP3.LUT P5, PT, P4, PT, PT, 0x80, 0x8 ;  /* 0x000000000008e81c */ /* 0x000fe400027af070 */
[C---:B------:R-:W-:Y:S01]  /*0970*/  ISETP.GE.AND P3, PT, R17.reuse, R10, PT ;  /* 0x0000000a1100720c */ /* 0x040fe20003f66270 */
[----:B------:R-:W3:Y:S03]  /*0980*/  @!P2 LDG.E R14, desc[UR6][R24.64+0x10] ;  /* 0x00001006180ea981 */ /* 0x000ee6000c1e1900 */
[----:B------:R-:W-:Y:S02]  /*0990*/  ISETP.GT.OR P3, PT, R17, R6, !P3 ;  /* 0x000000061100720c */ /* 0x000fe40005f64670 */
[----:B------:R-:W-:-:S02]  /*09a0*/  @!P6 FSEL R9, R26, R9, !P4 ;  /* 0x000000091a09e208 */ /* 0x000fc40006000000 */
[----:B------:R-:W-:-:S03]  /*09b0*/  @!P6 SEL R8, R11, R8, !P4 ;  /* 0x000000080b08e207 */ /* 0x000fc60006000000 */
[----:B------:R-:W-:Y:S01]  /*09c0*/  @!P5 VIADD R7, R20, 0x2 ;  /* 0x000000021407d836 */ /* 0x000fe20000000000 */
[----:B------:R-:W-:-:S05]  /*09d0*/  PLOP3.LUT P6, PT, PT, PT, PT, 0x80, 0x8 ;  /* 0x000000000008781c */ /* 0x000fca0003fcf070 */
[----:B------:R-:W5:Y:S01]  /*09e0*/  @!P3 LDG.E R26, desc[UR6][R24.64+0x14] ;  /* 0x00001406181ab981 */ /* 0x000f62000c1e1900 */
[----:B----4-:R-:W-:Y:S01]  /*09f0*/  @!P0 FADD R16, R5, R16 ;  /* 0x0000001005108221 */ /* 0x010fe20000000000 */
[----:B--2---:R-:W-:-:S04]  /*0a00*/  ISETP.GE.AND P4, PT, R27, R10, PT ;  /* 0x0000000a1b00720c */ /* 0x004fc80003f86270 */
[----:B------:R-:W-:Y:S02]  /*0a10*/  @!P0 FSETP.GEU.AND P5, PT, R9, R16, PT ;  /* 0x000000100900820b */ /* 0x000fe40003fae000 */
[----:B------:R-:W-:Y:S02]  /*0a20*/  ISETP.GT.OR P4, PT, R27, R6, !P4 ;  /* 0x000000061b00720c */ /* 0x000fe40006784670 */
[----:B------:R-:W-:Y:S02]  /*0a30*/  @!P0 FSEL R9, R16, R9, !P5 ;  /* 0x0000000910098208 */ /* 0x000fe40006800000 */
[----:B------:R-:W-:Y:S02]  /*0a40*/  @!P0 SEL R8, R11, R8, !P5 ;  /* 0x000000080b088207 */ /* 0x000fe40006800000 */
[----:B------:R-:W-:Y:S02]  /*0a50*/  @!P0 PLOP3.LUT P6, PT, P5, PT, PT, 0x80, 0x8 ;  /* 0x000000000008881c */ /* 0x000fe40002fcf070 */
[----:B------:R-:W-:-:S04]  /*0a60*/  ISETP.GE.AND P5, PT, R29, R10, PT ;  /* 0x0000000a1d00720c */ /* 0x000fc80003fa6270 */
[----:B------:R-:W-:Y:S01]  /*0a70*/  ISETP.GT.OR P5, PT, R29, R6, !P5 ;  /* 0x000000061d00720c */ /* 0x000fe20006fa4670 */
[----:B------:R-:W2:-:S12]  /*0a80*/  @!P4 LDG.E R16, desc[UR6][R24.64+0x18] ;  /* 0x000018061810c981 */ /* 0x000e98000c1e1900 */
[----:B------:R-:W4:Y:S01]  /*0a90*/  @!P5 LDG.E R28, desc[UR6][R24.64+0x1c] ;  /* 0x00001c06181cd981 */ /* 0x000f22000c1e1900 */
[----:B---3--:R-:W-:Y:S01]  /*0aa0*/  @!P2 FADD R14, R5, R14 ;  /* 0x0000000e050ea221 */ /* 0x008fe20000000000 */
[----:B------:R-:W-:Y:S01]  /*0ab0*/  @!P6 VIADD R7, R20, 0x3 ;  /* 0x000000031407e836 */ /* 0x000fe20000000000 */
[----:B------:R-:W-:-:S03]  /*0ac0*/  PLOP3.LUT P0, PT, PT, PT, PT, 0x80, 0x8 ;  /* 0x000000000008781c */ /* 0x000fc60003f0f070 */
[----:B------:R-:W-:-:S04]  /*0ad0*/  @!P2 FSETP.GEU.AND P6, PT, R9, R14, PT ;  /* 0x0000000e0900a20b */ /* 0x000fc80003fce000 */
[----:B------:R-:W-:Y:S02]  /*0ae0*/  @!P2 PLOP3.LUT P0, PT, P6, PT, PT, 0x80, 0x8 ;  /* 0x000000000008a81c */ /* 0x000fe4000370f070 */
[----:B------:R-:W-:Y:S01]  /*0af0*/  @!P2 FSEL R9, R14, R9, !P6 ;  /* 0x000000090e09a208 */ /* 0x000fe20007000000 */
[----:B-----5:R-:W-:Y:S01]  /*0b00*/  @!P3 FADD R26, R5, R26 ;  /* 0x0000001a051ab221 */ /* 0x020fe20000000000 */
[----:B------:R-:W-:-:S04]  /*0b10*/  @!P2 SEL R8, R11, R8, !P6 ;  /* 0x000000080b08a207 */ /* 0x000fc80007000000 */
[----:B------:R-:W-:-:S05]  /*0b20*/  @!P3 FSETP.GEU.AND P6, PT, R9, R26, PT ;  /* 0x0000001a0900b20b */ /* 0x000fca0003fce000 */
[----:B------:R-:W-:Y:S01]  /*0b30*/  @!P0 VIADD R7, R20, 0x4 ;  /* 0x0000000414078836 */ /* 0x000fe20000000000 */
[----:B------:R-:W-:Y:S02]  /*0b40*/  PLOP3.LUT P0, PT, PT, PT, PT, 0x80, 0x8 ;  /* 0x000000000008781c */ /* 0x000fe40003f0f070 */
[----:B------:R-:W-:Y:S02]  /*0b50*/  @!P3 PLOP3.LUT P0, PT, P6, PT, PT, 0x80, 0x8 ;  /* 0x000000000008b81c */ /* 0x000fe4000370f070 */
[----:B------:R-:W-:Y:S02]  /*0b60*/  @!P3 FSEL R9, R26, R9, !P6 ;  /* 0x000000091a09b208 */ /* 0x000fe40007000000 */
[----:B------:R-:W-:Y:S02]  /*0b70*/  @!P3 SEL R8, R11, R8, !P6 ;  /* 0x000000080b08b207 */ /* 0x000fe40007000000 */
[----:B------:R-:W-:Y:S02]  /*0b80*/  PLOP3.LUT P2, PT, PT, PT, PT, 0x80, 0x8 ;  /* 0x000000000008781c */ /* 0x000fe40003f4f070 */
[----:B------:R-:W-:-:S05]  /*0b90*/  PLOP3.LUT P3, PT, PT, PT, PT, 0x80, 0x8 ;  /* 0x000000000008781c */ /* 0x000fca0003f6f070 */
[----:B------:R-:W-:Y:S02]  /*0ba0*/  @!P0 VIADD R7, R20, 0x5 ;  /* 0x0000000514078836 */ /* 0x000fe40000000000 */
[----:B--2---:R-:W-:-:S05]  /*0bb0*/  @!P4 FADD R16, R5, R16 ;  /* 0x000000100510c221 */ /* 0x004fca0000000000 */
[----:B------:R-:W-:-:S04]  /*0bc0*/  @!P4 FSETP.GEU.AND P6, PT, R9, R16, PT ;  /* 0x000000100900c20b */ /* 0x000fc80003fce000 */
[----:B------:R-:W-:Y:S01]  /*0bd0*/  @!P4 FSEL R9, R16, R9, !P6 ;  /* 0x000000091009c208 */ /* 0x000fe20007000000 */
[----:B----4-:R-:W-:Y:S01]  /*0be0*/  @!P5 FADD R28, R5, R28 ;  /* 0x0000001c051cd221 */ /* 0x010fe20000000000 */
[----:B------:R-:W-:-:S04]  /*0bf0*/  @!P4 PLOP3.LUT P2, PT, P6, PT, PT, 0x80, 0x8 ;  /* 0x000000000008c81c */ /* 0x000fc8000374f070 */
[----:B------:R-:W-:-:S04]  /*0c00*/  @!P5 FSETP.GEU.AND P0, PT, R9, R28, PT ;  /* 0x0000001c0900d20b */ /* 0x000fc80003f0e000 */
[----:B------:R-:W-:-:S05]  /*0c10*/  @!P5 PLOP3.LUT P3, PT, P0, PT, PT, 0x80, 0x8 ;  /* 0x000000000008d81c */ /* 0x000fca000076f070 */
[----:B------:R-:W-:-:S08]  /*0c20*/  @!P2 VIADD R7, R20, 0x6 ;  /* 0x000000061407a836 */ /* 0x000fd00000000000 */
[C---:B------:R-:W-:Y:S01]  /*0c30*/  @!P3 VIADD R7, R20.reuse, 0x7 ;  /* 0x000000071407b836 */ /* 0x040fe20000000000 */
[----:B------:R-:W-:-:S05]  /*0c40*/  IADD3 R20, P2, PT, R20, 0x8, RZ ;  /* 0x0000000814147810 */ /* 0x000fca0007f5e0ff */
[----:B------:R-:W-:Y:S01]  /*0c50*/  IMAD.X R21, RZ, RZ, R21, P2 ;  /* 0x000000ffff157224 */ /* 0x000fe200010e0615 */
[----:B------:R-:W-:-:S04]  /*0c60*/  ISETP.NE.U32.AND P2, PT, R20, R3, PT ;  /* 0x000000031400720c */ /* 0x000fc80003f45070 */
[----:B------:R-:W-:Y:S02]  /*0c70*/  ISETP.NE.AND.EX P2, PT, R21, R22, PT, P2 ;  /* 0x000000161500720c */ /* 0x000fe40003f45320 */
[C---:B------:R-:W-:Y:S02]  /*0c80*/  @!P4 SEL R8, R11.reuse, R8, !P6 ;  /* 0x000000080b08c207 */ /* 0x040fe40007000000 */
[----:B------:R-:W-:Y:S02]  /*0c90*/  @!P5 FSEL R9, R28, R9, !P0 ;  /* 0x000000091c09d208 */ /* 0x000fe40004000000 */
[----:B------:R-:W-:-:S07]  /*0ca0*/  @!P5 SEL R8, R11, R8, !P0 ;  /* 0x000000080b08d207 */ /* 0x000fce0004000000 */
[----:B------:R-:W-:Y:S05]  /*0cb0*/  @P2 BRA `(.L_x_31) ;  /* 0xfffffff800302947 */ /* 0x000fea000383ffff */
[----:B------:R-:W0:Y:S01]  /*0cc0*/  LDCU UR5, c[0x0][0x3ac] ;  /* 0x00007580ff0577ac */ /* 0x000e220008000800 */
[----:B------:R-:W-:Y:S02]  /*0cd0*/  IMAD.MOV.U32 R24, RZ, RZ, R3 ;  /* 0x000000ffff187224 */ /* 0x000fe400078e0003 */
[----:B0-----:R-:W-:-:S07]  /*0ce0*/  IMAD.U32 R25, RZ, RZ, UR5 ;  /* 0x00000005ff197e24 */ /* 0x001fce000f8e00ff */
.L_x_30:
[----:B------:R-:W-:-:S04]  /*0cf0*/  ISETP.NE.U32.AND P0, PT, R0, RZ, PT ;  /* 0x000000ff0000720c */ /* 0x000fc80003f05070 */
[----:B------:R-:W-:-:S13]  /*0d00*/  ISETP.NE.AND.EX P0, PT, RZ, RZ, PT, P0 ;  /* 0x000000ffff00720c */ /* 0x000fda0003f05300 */
[----:B------:R-:W-:Y:S05]  /*0d10*/  @!P0 BRA `(.L_x_32) ;  /* 0x00000008003c8947 */ /* 0x000fea0003800000 */
[----:B------:R-:W-:-:S04]  /*0d20*/  ISETP.NE.U32.AND P2, PT, R2, RZ, PT ;  /* 0x000000ff0200720c */ /* 0x000fc80003f45070 */
[----:B------:R-:W-:Y:S01]  /*0d30*/  ISETP.NE.AND.EX P2, PT, RZ, RZ, PT, P2 ;  /* 0x000000ffff00720c */ /* 0x000fe20003f45320 */
[----:B------:R-:W-:-:S12]  /*0d40*/  @!P1 BRA `(.L_x_33) ;  /* 0x0000000400049947 */ /* 0x000fd80003800000 */
[----:B------:R-:W0:Y:S01]  /*0d50*/  LDCU.64 UR10, c[0x0][0x380] ;  /* 0x00007000ff0a77ac */ /* 0x000e220008000a00 */
[-C--:B------:R-:W-:Y:S02]  /*0d60*/  IMAD R21, R19, R18.reuse, RZ ;  /* 0x0000001213157224 */ /* 0x080fe400078e02ff */
[----:B------:R-:W-:-:S04]  /*0d70*/  IMAD.WIDE.U32 R14, R11, R18, R24 ;  /* 0x000000120b0e7225 */ /* 0x000fc800078e0018 */
[----:B------:R-:W-:Y:S02]  /*0d80*/  IMAD R21, R11, R22, R21 ;  /* 0x000000160b157224 */ /* 0x000fe400078e0215 */
[----:B------:R-:W-:Y:S02]  /*0d90*/  IMAD.SHL.U32 R23, R14, 0x4, RZ ;  /* 0x000000040e177824 */ /* 0x000fe400078e00ff */
[----:B------:R-:W-:Y:S02]  /*0da0*/  IMAD.IADD R15, R21, 0x1, R15 ;  /* 0x00000001150f7824 */ /* 0x000fe400078e020f */
[----:B------:R-:W-:-:S03]  /*0db0*/  IMAD.MOV.U32 R25, RZ, RZ, RZ ;  /* 0x000000ffff197224 */ /* 0x000fc600078e00ff */
[----:B------:R-:W-:Y:S01]  /*0dc0*/  SHF.L.U64.HI R26, R14, 0x2, R15 ;  /* 0x000000020e1a7819 */ /* 0x000fe2000001020f */
[----:B------:R-:W-:Y:S01]  /*0dd0*/  IMAD.WIDE.U32 R16, R11, R18, R24 ;  /* 0x000000120b107225 */ /* 0x000fe200078e0018 */
[----:B0-----:R-:W-:-:S04]  /*0de0*/  IADD3 R14, P0, PT, R23, UR10, RZ ;  /* 0x0000000a170e7c10 */ /* 0x001fc8000ff1e0ff */
[----:B------:R-:W-:Y:S01]  /*0df0*/  IADD3.X R15, PT, PT, R26, UR11, RZ, P0, !PT ;  /* 0x0000000b1a0f7c10 */ /* 0x000fe200087fe4ff */
[----:B------:R-:W-:Y:S02]  /*0e00*/  IMAD.IADD R25, R21, 0x1, R17 ;  /* 0x0000000115197824 */ /* 0x000fe400078e0211 */
[----:B------:R-:W-:-:S03]  /*0e10*/  IMAD.SHL.U32 R28, R16, 0x4, RZ ;  /* 0x00000004101c7824 */ /* 0x000fc600078e00ff */
[----:B------:R-:W2:Y:S01]  /*0e20*/  LDG.E R15, desc[UR6][R14.64] ;  /* 0x000000060e0f7981 */ /* 0x000ea2000c1e1900 */
[----:B------:R-:W-:Y:S02]  /*0e30*/  SHF.L.U64.HI R25, R16, 0x2, R25 ;  /* 0x0000000210197819 */ /* 0x000fe40000010219 */
[----:B------:R-:W-:-:S04]  /*0e40*/  IADD3 R20, P0, PT, R28, UR10, RZ ;  /* 0x0000000a1c147c10 */ /* 0x000fc8000ff1e0ff */
[----:B------:R-:W-:Y:S01]  /*0e50*/  IADD3.X R21, PT, PT, R25, UR11, RZ, P0, !PT ;  /* 0x0000000b19157c10 */ /* 0x000fe200087fe4ff */
[----:B------:R-:W0:Y:S04]  /*0e60*/  LDCU.64 UR10, c[0x0][0x398] ;  /* 0x00007300ff0a77ac */ /* 0x000e280008000a00 */
[----:B------:R-:W3:Y:S04]  /*0e70*/  LDG.E R14, desc[UR6][R20.64+0x4] ;  /* 0x00000406140e7981 */ /* 0x000ee8000c1e1900 */
[----:B------:R-:W4:Y:S04]  /*0e80*/  LDG.E R27, desc[UR6][R20.64+0x8] ;  /* 0x00000806141b7981 */ /* 0x000f28000c1e1900 */
[----:B------:R-:W5:Y:S01]  /*0e90*/  LDG.E R29, desc[UR6][R20.64+0xc] ;  /* 0x00000c06141d7981 */ /* 0x000f62000c1e1900 */
[----:B--2---:R-:W-:-:S04]  /*0ea0*/  ISETP.GE.AND P0, PT, R15, R10, PT ;  /* 0x0000000a0f00720c */ /* 0x004fc80003f06270 */
[----:B------:R-:W-:Y:S02]  /*0eb0*/  ISETP.GT.OR P0, PT, R15, R6, !P0 ;  /* 0x000000060f00720c */ /* 0x000fe40004704670 */
[----:B---3--:R-:W-:-:S04]  /*0ec0*/  ISETP.GE.AND P4, PT, R14, R10, PT ;  /* 0x0000000a0e00720c */ /* 0x008fc80003f86270 */
[----:B------:R-:W-:-:S07]  /*0ed0*/  ISETP.GT.OR P4, PT, R14, R6, !P4 ;  /* 0x000000060e00720c */ /* 0x000fce0006784670 */
[----:B0-----:R-:W-:-:S04]  /*0ee0*/  @!P0 IADD3 R16, P3, PT, R23, UR10, RZ ;  /* 0x0000000a17108c10 */ /* 0x001fc8000ff7e0ff */
[----:B------:R-:W-:Y:S02]  /*0ef0*/  @!P0 IADD3.X R17, PT, PT, R26, UR11, RZ, P3, !PT ;  /* 0x0000000b1a118c10 */ /* 0x000fe40009ffe4ff */
[----:B------:R-:W-:-:S03]  /*0f00*/  IADD3 R14, P3, PT, R28, UR10, RZ ;  /* 0x0000000a1c0e7c10 */ /* 0x000fc6000ff7e0ff */
[----:B------:R-:W2:Y:S01]  /*0f10*/  @!P0 LDG.E R16, desc[UR6][R16.64] ;  /* 0x0000000610108981 */ /* 0x000ea2000c1e1900 */
[----:B------:R-:W-:Y:S02]  /*0f20*/  IADD3.X R15, PT, PT, R25, UR11, RZ, P3, !PT ;  /* 0x0000000b190f7c10 */ /* 0x000fe40009ffe4ff */
[----:B----4-:R-:W-:-:S03]  /*0f30*/  ISETP.GE.AND P5, PT, R27, R10, PT ;  /* 0x0000000a1b00720c */ /* 0x010fc60003fa6270 */
[----:B------:R-:W3:Y:S01]  /*0f40*/  @!P4 LDG.E R26, desc[UR6][R14.64+0x4] ;  /* 0x000004060e1ac981 */ /* 0x000ee2000c1e1900 */
[----:B------:R-:W-:Y:S02]  /*0f50*/  ISETP.GT.OR P5, PT, R27, R6, !P5 ;  /* 0x000000061b00720c */ /* 0x000fe40006fa4670 */
[----:B-----5:R-:W-:-:S04]  /*0f60*/  ISETP.GE.AND P3, PT, R29, R10, PT ;  /* 0x0000000a1d00720c */ /* 0x020fc80003f66270 */
[----:B------:R-:W-:-:S07]  /*0f70*/  ISETP.GT.OR P3, PT, R29, R6, !P3 ;  /* 0x000000061d00720c */ /* 0x000fce0005f64670 */
[----:B------:R-:W4:Y:S06]  /*0f80*/  @!P5 LDG.E R28, desc[UR6][R14.64+0x8] ;  /* 0x000008060e1cd981 */ /* 0x000f2c000c1e1900 */
[----:B------:R-:W5:Y:S01]  /*0f90*/  @!P3 LDG.E R21, desc[UR6][R14.64+0xc] ;  /* 0x00000c060e15b981 */ /* 0x000f62000c1e1900 */
[----:B------:R-:W-:Y:S02]  /*0fa0*/  IMAD.MOV.U32 R25, RZ, RZ, RZ ;  /* 0x000000ffff197224 */ /* 0x000fe400078e00ff */
[----:B--2---:R-:W-:-:S05]  /*0fb0*/  @!P0 FADD R20, R5, R16 ;  /* 0x0000001005148221 */ /* 0x004fca0000000000 */
[----:B------:R-:W-:Y:S01]  /*0fc0*/  @!P0 FSETP.GEU.AND P6, PT, R9, R20, PT ;  /* 0x000000140900820b */ /* 0x000fe20003fce000 */
[----:B---3--:R-:W-:-:S03]  /*0fd0*/  @!P4 FADD R26, R5, R26 ;  /* 0x0000001a051ac221 */ /* 0x008fc60000000000 */
[----:B------:R-:W-:Y:S02]  /*0fe0*/  @!P0 FSEL R9, R20, R9, !P6 ;  /* 0x0000000914098208 */ /* 0x000fe40007000000 */
[----:B------:R-:W-:Y:S02]  /*0ff0*/  @!P0 SEL R8, R11, R8, !P6 ;  /* 0x000000080b088207 */ /* 0x000fe40007000000 */
[----:B------:R-:W-:Y:S02]  /*1000*/  @!P0 SEL R7, R24, R7, !P6 ;  /* 0x0000000718078207 */ /* 0x000fe40007000000 */
[----:B------:R-:W-:Y:S02]  /*1010*/  @!P4 FSETP.GEU.AND P6, PT, R9, R26, PT ;  /* 0x0000001a0900c20b */ /* 0x000fe40003fce000 */
[----:B------:R-:W-:Y:S02]  /*1020*/  PLOP3.LUT P0, PT, PT, PT, PT, 0x80, 0x8 ;  /* 0x000000000008781c */ /* 0x000fe40003f0f070 */
[----:B------:R-:W-:Y:S01]  /*1030*/  @!P4 PLOP3.LUT P0, PT, P6, PT, PT, 0x80, 0x8 ;  /* 0x000000000008c81c */ /* 0x000fe2000370f070 */
[----:B----4-:R-:W-:Y:S01]  /*1040*/  @!P5 FADD R28, R5, R28 ;  /* 0x0000001c051cd221 */ /* 0x010fe20000000000 */
[----:B------:R-:W-:-:S02]  /*1050*/  @!P4 FSEL R9, R26, R9, !P6 ;  /* 0x000000091a09c208 */ /* 0x000fc40007000000 */
[----:B------:R-:W-:Y:S02]  /*1060*/  @!P4 SEL R8, R11, R8, !P6 ;  /* 0x000000080b08c207 */ /* 0x000fe40007000000 */
[----:B------:R-:W-:Y:S01]  /*1070*/  @!P5 FSETP.GEU.AND P6, PT, R9, R28, PT ;  /* 0x0000001c0900d20b */ /* 0x000fe20003fce000 */
[----:B-----5:R-:W-:-:S03]  /*1080*/  @!P3 FADD R14, R5, R21 ;  /* 0x00000015050eb221 */ /* 0x020fc60000000000 */
[----:B------:R-:W-:Y:S02]  /*1090*/  @!P5 FSEL R9, R28, R9, !P6 ;  /* 0x000000091c09d208 */ /* 0x000fe40007000000 */
[----:B------:R-:W-:Y:S01]  /*10a0*/  @!P5 SEL R8, R11, R8, !P6 ;  /* 0x000000080b08d207 */ /* 0x000fe20007000000 */
[----:B------:R-:W-:Y:S01]  /*10b0*/  @!P0 VIADD R7, R24, 0x1 ;  /* 0x0000000118078836 */ /* 0x000fe20000000000 */
[----:B------:R-:W-:Y:S02]  /*10c0*/  PLOP3.LUT P0, PT, PT, PT, PT, 0x80, 0x8 ;  /* 0x000000000008781c */ /* 0x000fe40003f0f070 */
[----:B------:R-:W-:Y:S02]  /*10d0*/  @!P5 PLOP3.LUT P0, PT, P6, PT, PT, 0x80, 0x8 ;  /* 0x000000000008d81c */ /* 0x000fe4000370f070 */
[----:B------:R-:W-:-:S04]  /*10e0*/  @!P3 FSETP.GEU.AND P4, PT, R9, R14, PT ;  /* 0x0000000e0900b20b */ /* 0x000fc80003f8e000 */
[----:B------:R-:W-:Y:S02]  /*10f0*/  @!P3 FSEL R9, R14, R9, !P4 ;  /* 0x000000090e09b208 */ /* 0x000fe40006000000 */
[----:B------:R-:W-:-:S05]  /*1100*/  @!P3 SEL R8, R11, R8, !P4 ;  /* 0x000000080b08b207 */ /* 0x000fca0006000000 */
[----:B------:R-:W-:Y:S01]  /*1110*/  @!P0 VIADD R7, R24, 0x2 ;  /* 0x0000000218078836 */ /* 0x000fe20000000000 */
[----:B------:R-:W-:Y:S02]  /*1120*/  PLOP3.LUT P0, PT, PT, PT, PT, 0x80, 0x8 ;  /* 0x000000000008781c */ /* 0x000fe40003f0f070 */
[----:B------:R-:W-:-:S13]  /*1130*/  @!P3 PLOP3.LUT P0, PT, P4, PT, PT, 0x80, 0x8 ;  /* 0x000000000008b81c */ /* 0x000fda000270f070 */
[C---:B------:R-:W-:Y:S02]  /*1140*/  @!P0 VIADD R7, R24.reuse, 0x3 ;  /* 0x0000000318078836 */ /* 0x040fe40000000000 */
[----:B------:R-:W-:-:S07]  /*1150*/  VIADD R24, R24, 0x4 ;  /* 0x0000000418187836 */ /* 0x000fce0000000000 */
.L_x_33:
[----:B------:R-:W-:Y:S04]  /*1160*/  BSSY.RECONVERGENT B3, `(.L_x_32) ;  /* 0x000004a000037945 */ /* 0x000fe80003800200 */
[----:B------:R-:W-:Y:S05]  /*1170*/  @!P2 BRA `(.L_x_34) ;  /* 0x000000040020a947 */ /* 0x000fea0003800000 */
[----:B------:R-:W-:Y:S02]  /*1180*/  ISETP.NE.U32.AND P0, PT, R2, 0x1, PT ;  /* 0x000000010200780c */ /* 0x000fe40003f05070 */
[----:B------:R-:W-:Y:S02]  /*1190*/  LOP3.LUT P4, RZ, R18, 0x1, RZ, 0xc0, !PT ;  /* 0x0000000112ff7812 */ /* 0x000fe4000788c0ff */
[----:B------:R-:W-:-:S13]  /*11a0*/  ISETP.NE.AND.EX P0, PT, RZ, RZ, PT, P0 ;  /* 0x000000ffff00720c */ /* 0x000fda0003f05300 */
[----:B------:R-:W-:Y:S05]  /*11b0*/  @!P0 BRA `(.L_x_35) ;  /* 0x0000000000b48947 */ /* 0x000fea0003800000 */
[----:B------:R-:W0:Y:S01]  /*11c0*/  LDCU.64 UR10, c[0x0][0x380] ;  /* 0x00007000ff0a77ac */ /* 0x000e220008000a00 */
[-C--:B------:R-:W-:Y:S02]  /*11d0*/  IMAD R14, R19, R18.reuse, RZ ;  /* 0x00000012130e7224 */ /* 0x080fe400078e02ff */
[----:B------:R-:W-:-:S04]  /*11e0*/  IMAD.WIDE.U32 R26, R11, R18, R24 ;  /* 0x000000120b1a7225 */ /* 0x000fc800078e0018 */
[----:B------:R-:W-:Y:S02]  /*11f0*/  IMAD R17, R11, R22, R14 ;  /* 0x000000160b117224 */ /* 0x000fe400078e020e */
[----:B------:R-:W-:Y:S02]  /*1200*/  IMAD.MOV.U32 R14, RZ, RZ, R24 ;  /* 0x000000ffff0e7224 */ /* 0x000fe400078e0018 */
[----:B------:R-:W-:Y:S02]  /*1210*/  IMAD.MOV.U32 R15, RZ, RZ, RZ ;  /* 0x000000ffff0f7224 */ /* 0x000fe400078e00ff */
[----:B------:R-:W-:Y:S02]  /*1220*/  IMAD.IADD R21, R17, 0x1, R27 ;  /* 0x0000000111157824 */ /* 0x000fe400078e021b */
[C---:B------:R-:W-:Y:S02]  /*1230*/  IMAD.SHL.U32 R25, R26.reuse, 0x4, RZ ;  /* 0x000000041a197824 */ /* 0x040fe400078e00ff */
[----:B------:R-:W-:Y:S01]  /*1240*/  IMAD.WIDE.U32 R28, R11, R18, R14 ;  /* 0x000000120b1c7225 */ /* 0x000fe200078e000e */
[----:B------:R-:W-:-:S02]  /*1250*/  SHF.L.U64.HI R26, R26, 0x2, R21 ;  /* 0x000000021a1a7819 */ /* 0x000fc40000010215 */
[----:B0-----:R-:W-:Y:S01]  /*1260*/  IADD3 R16, P0, PT, R25, UR10, RZ ;  /* 0x0000000a19107c10 */ /* 0x001fe2000ff1e0ff */
[----:B------:R-:W-:Y:S02]  /*1270*/  IMAD.IADD R15, R17, 0x1, R29 ;  /* 0x00000001110f7824 */ /* 0x000fe400078e021d */
[----:B------:R-:W-:Y:S01]  /*1280*/  IMAD.SHL.U32 R23, R28, 0x4, RZ ;  /* 0x000000041c177824 */ /* 0x000fe200078e00ff */
[----:B------:R-:W-:Y:S02]  /*1290*/  IADD3.X R17, PT, PT, R26, UR11, RZ, P0, !PT ;  /* 0x0000000b1a117c10 */ /* 0x000fe400087fe4ff */
[----:B------:R-:W-:Y:S02]  /*12a0*/  SHF.L.U64.HI R28, R28, 0x2, R15 ;  /* 0x000000021c1c7819 */ /* 0x000fe4000001020f */
[----:B------:R-:W-:Y:S02]  /*12b0*/  IADD3 R20, P0, PT, R23, UR10, RZ ;  /* 0x0000000a17147c10 */ /* 0x000fe4000ff1e0ff */
[----:B------:R-:W2:Y:S02]  /*12c0*/  LDG.E R17, desc[UR6][R16.64] ;  /* 0x0000000610117981 */ /* 0x000ea4000c1e1900 */
[----:B------:R-:W-:-:S06]  /*12d0*/  IADD3.X R21, PT, PT, R28, UR11, RZ, P0, !PT ;  /* 0x0000000b1c157c10 */ /* 0x000fcc00087fe4ff */
[----:B------:R-:W3:Y:S01]  /*12e0*/  LDG.E R21, desc[UR6][R20.64+0x4] ;  /* 0x0000040614157981 */ /* 0x000ee2000c1e1900 */
[----:B--2---:R-:W-:-:S04]  /*12f0*/  ISETP.GE.AND P2, PT, R17, R10, PT ;  /* 0x0000000a1100720c */ /* 0x004fc80003f46270 */
[----:B------:R-:W-:Y:S02]  /*1300*/  ISETP.GT.OR P2, PT, R17, R6, !P2 ;  /* 0x000000061100720c */ /* 0x000fe40005744670 */
[----:B---3--:R-:W-:-:S04]  /*1310*/  ISETP.GE.AND P3, PT, R21, R10, PT ;  /* 0x0000000a1500720c */ /* 0x008fc80003f66270 */
[----:B------:R-:W-:-:S07]  /*1320*/  ISETP.GT.OR P3, PT, R21, R6, !P3 ;  /* 0x000000061500720c */ /* 0x000fce0005f64670 */
[----:B------:R-:W0:Y:S08]  /*1330*/  @!P2 LDC.64 R14, c[0x0][0x398] ;  /* 0x0000e600ff0eab82 */ /* 0x000e300000000a00 */
[----:B------:R-:W1:Y:S01]  /*1340*/  @!P3 LDC.64 R16, c[0x0][0x398] ;  /* 0x0000e600ff10bb82 */ /* 0x000e620000000a00 */
[----:B0-----:R-:W-:-:S05]  /*1350*/  @!P2 IADD3 R14, P0, PT, R25, R14, RZ ;  /* 0x0000000e190ea210 */ /* 0x001fca0007f1e0ff */
[----:B------:R-:W-:Y:S01]  /*1360*/  @!P2 IMAD.X R15, R26, 0x1, R15, P0 ;  /* 0x000000011a0fa824 */ /* 0x000fe200000e060f */
[----:B-1----:R-:W-:-:S04]  /*1370*/  @!P3 IADD3 R16, P0, PT, R23, R16, RZ ;  /* 0x000000101710b210 */ /* 0x002fc80007f1e0ff */
[----:B------:R-:W2:Y:S01]  /*1380*/  @!P2 LDG.E R14, desc[UR6][R14.64] ;  /* 0x000000060e0ea981 */ /* 0x000ea2000c1e1900 */
[----:B------:R-:W-:-:S05]  /*1390*/  @!P3 IMAD.X R17, R28, 0x1, R17, P0 ;  /* 0x000000011c11b824 */ /* 0x000fca00000e0611 */
[----:B------:R-:W3:Y:S01]  /*13a0*/  @!P3 LDG.E R16, desc[UR6][R16.64+0x4] ;  /* 0x000004061010b981 */ /* 0x000ee2000c1e1900 */
[----:B------:R-:W-:Y:S01]  /*13b0*/  PLOP3.LUT P0, PT, PT, PT, PT, 0x80, 0x8 ;  /* 0x000000000008781c */ /* 0x000fe20003f0f070 */
[----:B------:R-:W-:Y:S02]  /*13c0*/  IMAD.MOV.U32 R25, RZ, RZ, RZ ;  /* 0x000000ffff197224 */ /* 0x000fe400078e00ff */
[----:B--2---:R-:W-:-:S05]  /*13d0*/  @!P2 FADD R20, R5, R14 ;  /* 0x0000000e0514a221 */ /* 0x004fca0000000000 */
[----:B------:R-:W-:Y:S01]  /*13e0*/  @!P2 FSETP.GEU.AND P5, PT, R9, R20, PT ;  /* 0x000000140900a20b */ /* 0x000fe20003fae000 */
[----:B---3--:R-:W-:-:S03]  /*13f0*/  @!P3 FADD R26, R5, R16 ;  /* 0x00000010051ab221 */ /* 0x008fc60000000000 */
[----:B------:R-:W-:Y:S02]  /*1400*/  @!P2 FSEL R9, R20, R9, !P5 ;  /* 0x000000091409a208 */ /* 0x000fe40006800000 */
[----:B------:R-:W-:Y:S02]  /*1410*/  @!P2 SEL R8, R11, R8, !P5 ;  /* 0x000000080b08a207 */ /* 0x000fe40006800000 */
[----:B------:R-:W-:Y:S02]  /*1420*/  @!P3 FSETP.GEU.AND P6, PT, R9, R26, PT ;  /* 0x0000001a0900b20b */ /* 0x000fe40003fce000 */
[----:B------:R-:W-:Y:S02]  /*1430*/  @!P2 SEL R7, R24, R7, !P5 ;  /* 0x000000071807a207 */ /* 0x000fe40006800000 */
[----:B------:R-:W-:Y:S02]  /*1440*/  @!P3 PLOP3.LUT P0, PT, P6, PT, PT, 0x80, 0x8 ;  /* 0x000000000008b81c */ /* 0x000fe4000370f070 */
[----:B------:R-:W-:-:S02]  /*1450*/  @!P3 FSEL R9, R26, R9, !P6 ;  /* 0x000000091a09b208 */ /* 0x000fc40007000000 */
[----:B------:R-:W-:-:S09]  /*1460*/  @!P3 SEL R8, R11, R8, !P6 ;  /* 0x000000080b08b207 */ /* 0x000fd20007000000 */
[C---:B------:R-:W-:Y:S02]  /*1470*/  @!P0 VIADD R7, R24.reuse, 0x1 ;  /* 0x0000000118078836 */ /* 0x040fe40000000000 */
[----:B------:R-:W-:-:S07]  /*1480*/  VIADD R24, R24, 0x2 ;  /* 0x0000000218187836 */ /* 0x000fce0000000000 */
.L_x_35:
[----:B------:R-:W-:Y:S05]  /*1490*/  @!P4 BRA `(.L_x_34) ;  /* 0x000000000058c947 */ /* 0x000fea0003800000 */
[----:B------:R-:W0:Y:S01]  /*14a0*/  LDCU.64 UR10, c[0x0][0x380] ;  /* 0x00007000ff0a77ac */ /* 0x000e220008000a00 */
[-C--:B------:R-:W-:Y:S02]  /*14b0*/  IMAD R14, R19, R18.reuse, RZ ;  /* 0x00000012130e7224 */ /* 0x080fe400078e02ff */
[----:B------:R-:W-:-:S04]  /*14c0*/  IMAD.WIDE.U32 R18, R11, R18, R24 ;  /* 0x000000120b127225 */ /* 0x000fc800078e0018 */
[----:B------:R-:W-:Y:S02]  /*14d0*/  IMAD R15, R11, R22, R14 ;  /* 0x000000160b0f7224 */ /* 0x000fe400078e020e */
[----:B------:R-:W-:Y:S02]  /*14e0*/  IMAD.SHL.U32 R16, R18, 0x4, RZ ;  /* 0x0000000412107824 */ /* 0x000fe400078e00ff */
[----:B------:R-:W-:-:S05]  /*14f0*/  IMAD.IADD R15, R15, 0x1, R19 ;  /* 0x000000010f0f7824 */ /* 0x000fca00078e0213 */
[----:B------:R-:W-:Y:S02]  /*1500*/  SHF.L.U64.HI R18, R18, 0x2, R15 ;  /* 0x0000000212127819 */ /* 0x000fe4000001020f */
[----:B0-----:R-:W-:-:S04]  /*1510*/  IADD3 R14, P0, PT, R16, UR10, RZ ;  /* 0x0000000a100e7c10 */ /* 0x001fc8000ff1e0ff */
[----:B------:R-:W-:-:S06]  /*1520*/  IADD3.X R15, PT, PT, R18, UR11, RZ, P0, !PT ;  /* 0x0000000b120f7c10 */ /* 0x000fcc00087fe4ff */
[----:B------:R-:W2:Y:S02]  /*1530*/  LDG.E R15, desc[UR6][R14.64] ;  /* 0x000000060e0f7981 */ /* 0x000ea4000c1e1900 */
[----:B--2---:R-:W-:-:S04]  /*1540*/  ISETP.GE.AND P0, PT, R15, R10, PT ;  /* 0x0000000a0f00720c */ /* 0x004fc80003f06270 */
[----:B------:R-:W-:-:S13]  /*1550*/  ISETP.GT.OR P0, PT, R15, R6, !P0 ;  /* 0x000000060f00720c */ /* 0x000fda0004704670 */
[----:B------:R-:W-:Y:S05]  /*1560*/  @P0 BRA `(.L_x_34) ;  /* 0x0000000000240947 */ /* 0x000fea0003800000 */
[----:B------:R-:W0:Y:S02]  /*1570*/  LDCU.64 UR10, c[0x0][0x398] ;  /* 0x00007300ff0a77ac */ /* 0x000e240008000a00 */
[----:B0-----:R-:W-:-:S04]  /*1580*/  IADD3 R14, P0, PT, R16, UR10, RZ ;  /* 0x0000000a100e7c10 */ /* 0x001fc8000ff1e0ff */
[----:B------:R-:W-:-:S05]  /*1590*/  IADD3.X R15, PT, PT, R18, UR11, RZ, P0, !PT ;  /* 0x0000000b120f7c10 */ /* 0x000fca00087fe4ff */
[----:B------:R-:W2:Y:S02]  /*15a0*/  LDG.E R14, desc[UR6][R14.64] ;  /* 0x000000060e0e7981 */ /* 0x000ea4000c1e1900 */
[----:B--2---:R-:W-:-:S05]  /*15b0*/  FADD R16, R5, R14 ;  /* 0x0000000e05107221 */ /* 0x004fca0000000000 */
[----:B------:R-:W-:-:S04]  /*15c0*/  FSETP.GEU.AND P0, PT, R9, R16, PT ;  /* 0x000000100900720b */ /* 0x000fc80003f0e000 */
[----:B------:R-:W-:Y:S02]  /*15d0*/  FSEL R9, R16, R9, !P0 ;  /* 0x0000000910097208 */ /* 0x000fe40004000000 */
[----:B------:R-:W-:Y:S02]  /*15e0*/  SEL R7, R24, R7, !P0 ;  /* 0x0000000718077207 */ /* 0x000fe40004000000 */
[----:B------:R-:W-:-:S07]  /*15f0*/  SEL R8, R11, R8, !P0 ;  /* 0x000000080b087207 */ /* 0x000fce0004000000 */
.L_x_34:
[----:B------:R-:W-:Y:S05]  /*1600*/  BSYNC.RECONVERGENT B3 ;  /* 0x0000000000037941 */ /* 0x000fea0003800200 */
.L_x_32:
[----:B------:R-:W-:-:S05]  /*1610*/  VIADD R11, R11, 0x1 ;  /* 0x000000010b0b7836 */ /* 0x000fca0000000000 */
[----:B------:R-:W-:-:S13]  /*1620*/  ISETP.GE.AND P0, PT, R11, UR8, PT ;  /* 0x000000080b007c0c */ /* 0x000fda000bf06270 */
[----:B------:R-:W-:Y:S05]  /*1630*/  @!P0 BRA `(.L_x_36) ;  /* 0xffffffec00ac8947 */ /* 0x000fea000383ffff */
[----:B------:R-:W0:Y:S01]  /*1640*/  LDC.64 R14, c[0x0][0x3a8] ;  /* 0x0000ea00ff0e7b82 */ /* 0x000e220000000a00 */
[----:B------:R-:W1:Y:S01]  /*1650*/  LDCU.64 UR12, c[0x0][0x390] ;  /* 0x00007200ff0c77ac */ /* 0x000e620008000a00 */
[--C-:B------:R-:W-:Y:S01]  /*1660*/  SHF.R.S32.HI R5, RZ, 0x1f, R4.reuse ;  /* 0x0000001fff057819 */ /* 0x100fe20000011404 */
[----:B------:R-:W2:Y:S01]  /*1670*/  LDCU.64 UR10, c[0x0][0x398] ;  /* 0x00007300ff0a77ac */ /* 0x000ea20008000a00 */
[C---:B0-----:R-:W-:Y:S02]  /*1680*/  IMAD R6, R14.reuse, UR4, RZ ;  /* 0x000000040e067c24 */ /* 0x041fe4000f8e02ff */
[----:B------:R-:W-:-:S04]  /*1690*/  IMAD.WIDE.U32 R10, R14, UR8, R4 ;  /* 0x000000080e0a7c25 */ /* 0x000fc8000f8e0004 */
[----:B------:R-:W-:Y:S01]  /*16a0*/  IMAD R15, R15, UR8, R6 ;  /* 0x000000080f0f7c24 */ /* 0x000fe2000f8e0206 */
[C---:B-1----:R-:W-:Y:S02]  /*16b0*/  LEA R16, P2, R10.reuse, UR12, 0x3 ;  /* 0x0000000c0a107c11 */ /* 0x042fe4000f8418ff */
[----:B--2---:R-:W-:Y:S01]  /*16c0*/  LEA R14, P0, R10, UR10, 0x2 ;  /* 0x0000000a0a0e7c11 */ /* 0x004fe2000f8010ff */
[----:B------:R-:W-:-:S05]  /*16d0*/  IMAD.IADD R15, R11, 0x1, R15 ;  /* 0x000000010b0f7824 */ /* 0x000fca00078e020f */
[C-C-:B------:R-:W-:Y:S02]  /*16e0*/  LEA.HI.X R17, R10.reuse, UR13, R15.reuse, 0x3, P2 ;  /* 0x0000000d0a117c11 */ /* 0x140fe400090f1c0f */
[----:B------:R-:W-:-:S05]  /*16f0*/  LEA.HI.X R15, R10, UR11, R15, 0x2, P0 ;  /* 0x0000000b0a0f7c11 */ /* 0x000fca00080f140f */
[----:B------:R0:W-:Y:S04]  /*1700*/  STG.E desc[UR6][R14.64], R9 ;  /* 0x000000090e007986 */ /* 0x0001e8000c101906 */
[----:B------:R0:W-:Y:S04]  /*1710*/  STG.E desc[UR6][R16.64], R8 ;  /* 0x0000000810007986 */ /* 0x0001e8000c101906 */
[----:B------:R0:W-:Y:S02]  /*1720*/  STG.E desc[UR6][R16.64+0x4], R7 ;  /* 0x0000040710007986 */ /* 0x0001e4000c101906 */
.L_x_29:
[----:B------:R-:W-:Y:S05]  /*1730*/  BSYNC.RECONVERGENT B2 ;  /* 0x0000000000027941 */ /* 0x000fea0003800200 */
.L_x_28:
[----:B------:R-:W1:Y:S01]  /*1740*/  LDCU UR5, c[0x0][0x3b8] ;  /* 0x00007700ff0577ac */ /* 0x000e620008000800 */
[----:B------:R-:W-:Y:S01]  /*1750*/  VIADD R4, R4, 0x1 ;  /* 0x0000000104047836 */ /* 0x000fe20000000000 */
[----:B------:R-:W2:Y:S01]  /*1760*/  LDCU.64 UR10, c[0x0][0x3a8] ;  /* 0x00007500ff0a77ac */ /* 0x000ea20008000a00 */
[----:B-1----:R-:W-:-:S05]  /*1770*/  VIADD R5, R12, UR5 ;  /* 0x000000050c057c36 */ /* 0x002fca0008000000 */
[----:B--2---:R-:W-:Y:S02]  /*1780*/  ISETP.LT.U32.AND P0, PT, R5, UR10, PT ;  /* 0x0000000a05007c0c */ /* 0x004fe4000bf01070 */
[----:B------:R-:W-:-:S04]  /*1790*/  SHF.R.S32.HI R6, RZ, 0x1f, R5 ;  /* 0x0000001fff067819 */ /* 0x000fc80000011405 */
[----:B------:R-:W-:-:S04]  /*17a0*/  ISETP.LT.U32.AND.EX P0, PT, R6, UR11, PT, P0 ;  /* 0x0000000b06007c0c */ /* 0x000fc8000bf01100 */
[----:B------:R-:W-:-:S04]  /*17b0*/  SEL R5, R5, UR10, P0 ;  /* 0x0000000a05057c07 */ /* 0x000fc80008000000 */
[----:B------:R-:W-:-:S13]  /*17c0*/  ISETP.NE.AND P0, PT, R4, R5, PT ;  /* 0x000000050400720c */ /* 0x000fda0003f05270 */
[----:B------:R-:W-:Y:S05]  /*17d0*/  @P0 BRA `(.L_x_37) ;  /* 0xffffffe800b80947 */ /* 0x000fea000383ffff */
[----:B------:R-:W-:Y:S05]  /*17e0*/  BSYNC.RECONVERGENT B1 ;  /* 0x0000000000017941 */ /* 0x000fea0003800200 */
.L_x_27:
[----:B------:R-:W-:Y:S05]  /*17f0*/  BRA `(.L_x_25) ;  /* 0x0000000400cc7947 */ /* 0x000fea0003800000 */
.L_x_26:
[----:B------:R-:W1:Y:S01]  /*1800*/  LDCU UR5, c[0x0][0x3b8] ;  /* 0x00007700ff0577ac */ /* 0x000e620008000800 */
[----:B------:R-:W-:Y:S01]  /*1810*/  BSSY.RECONVERGENT B1, `(.L_x_38) ;  /* 0x000003a000017945 */ /* 0x000fe20003800200 */
[----:B------:R-:W-:Y:S01]  /*1820*/  IMAD.MOV.U32 R14, RZ, RZ, R12 ;  /* 0x000000ffff0e7224 */ /* 0x000fe200078e000c */
[----:B------:R-:W2:Y:S01]  /*1830*/  LDCU.64 UR10, c[0x0][0x3a8] ;  /* 0x00007500ff0a77ac */ /* 0x000ea20008000a00 */
[----:B-1----:R-:W-:-:S05]  /*1840*/  VIADD R15, R12, UR5 ;  /* 0x000000050c0f7c36 */ /* 0x002fca0008000000 */
[----:B--2---:R-:W-:Y:S02]  /*1850*/  ISETP.LT.U32.AND P0, PT, R15, UR10, PT ;  /* 0x0000000a0f007c0c */ /* 0x004fe4000bf01070 */
[----:B------:R-:W-:-:S04]  /*1860*/  SHF.R.S32.HI R4, RZ, 0x1f, R15 ;  /* 0x0000001fff047819 */ /* 0x000fc8000001140f */
[----:B------:R-:W-:-:S04]  /*1870*/  ISETP.LT.U32.AND.EX P0, PT, R4, UR11, PT, P0 ;  /* 0x0000000b04007c0c */ /* 0x000fc8000bf01100 */
[----:B------:R-:W-:-:S05]  /*1880*/  SEL R15, R15, UR10, P0 ;  /* 0x0000000a0f0f7c07 */ /* 0x000fca0008000000 */
[----:B------:R-:W-:-:S05]  /*1890*/  IMAD.IADD R4, R15, 0x1, -R12 ;  /* 0x000000010f047824 */ /* 0x000fca00078e0a0c */
[----:B------:R-:W-:-:S04]  /*18a0*/  LOP3.LUT R16, R4, 0x3, RZ, 0xc0, !PT ;  /* 0x0000000304107812 */ /* 0x000fc800078ec0ff */
[----:B------:R-:W-:-:S13]  /*18b0*/  ISETP.NE.AND P0, PT, R16, RZ, PT ;  /* 0x000000ff1000720c */ /* 0x000fda0003f05270 */
[----:B------:R-:W-:Y:S05]  /*18c0*/  @!P0 BRA `(.L_x_39) ;  /* 0x0000000000b88947 */ /* 0x000fea0003800000 */
[----:B------:R-:W1:Y:S01]  /*18d0*/  LDC.64 R4, c[0x0][0x3a8] ;  /* 0x0000ea00ff047b82 */ /* 0x000e620000000a00 */
[----:B------:R-:W2:Y:S01]  /*18e0*/  LDCU.128 UR12, c[0x0][0x390] ;  /* 0x00007200ff0c77ac */ /* 0x000ea20008000c00 */
[--C-:B------:R-:W-:Y:S01]  /*18f0*/  SHF.R.S32.HI R13, RZ, 0x1f, R12.reuse ;  /* 0x0000001fff0d7819 */ /* 0x100fe2000001140c */
[----:B------:R-:W-:Y:S01]  /*1900*/  IMAD.MOV.U32 R17, RZ, RZ, -0x1 ;  /* 0xffffffffff117424 */ /* 0x000fe200078e00ff */
[----:B------:R-:W3:Y:S04]  /*1910*/  LDCU.64 UR10, c[0x0][0x388] ;  /* 0x00007100ff0a77ac */ /* 0x000ee80008000a00 */
[----:B------:R-:W4:Y:S01]  /*1920*/  LDC R10, c[0x0][0x3b0] ;  /* 0x0000ec00ff0a7b82 */ /* 0x000f220000000800 */
[C---:B-1----:R-:W-:Y:S02]  /*1930*/  IMAD R6, R4.reuse, UR4, RZ ;  /* 0x0000000404067c24 */ /* 0x042fe4000f8e02ff */
[----:B------:R-:W-:-:S04]  /*1940*/  IMAD.WIDE.U32 R8, R4, UR8, R12 ;  /* 0x0000000804087c25 */ /* 0x000fc8000f8e000c */
[----:B------:R-:W-:Y:S01]  /*1950*/  IMAD R5, R5, UR8, R6 ;  /* 0x0000000805057c24 */ /* 0x000fe2000f8e0206 */
[----:B--2---:R-:W-:-:S03]  /*1960*/  LEA R4, P0, R8, UR12, 0x3 ;  /* 0x0000000c08047c11 */ /* 0x004fc6000f8018ff */
[----:B------:R-:W-:Y:S02]  /*1970*/  IMAD.IADD R5, R5, 0x1, R9 ;  /* 0x0000000105057824 */ /* 0x000fe400078e0209 */
[----:B------:R-:W-:-:S03]  /*1980*/  IMAD.SHL.U32 R9, R8, 0x4, RZ ;  /* 0x0000000408097824 */ /* 0x000fc600078e00ff */
[C-C-:B------:R-:W-:Y:S02]  /*1990*/  SHF.L.U64.HI R14, R8.reuse, 0x2, R5.reuse ;  /* 0x00000002080e7819 */ /* 0x140fe40000010205 */
[----:B---3--:R-:W-:Y:S02]  /*19a0*/  IADD3 R6, P2, PT, R9, UR10, RZ ;  /* 0x0000000a09067c10 */ /* 0x008fe4000ff5e0ff */
[----:B------:R-:W-:Y:S02]  /*19b0*/  LEA.HI.X R5, R8, UR13, R5, 0x3, P0 ;  /* 0x0000000d08057c11 */ /* 0x000fe400080f1c05 */
[----:B------:R-:W-:-:S03]  /*19c0*/  IADD3.X R7, PT, PT, R14, UR11, RZ, P2, !PT ;  /* 0x0000000b0e077c10 */ /* 0x000fc600097fe4ff */
[----:B0-----:R1:W-:Y:S04]  /*19d0*/  STG.E desc[UR6][R4.64], R17 ;  /* 0x0000001104007986 */ /* 0x0013e8000c101906 */
[----:B------:R1:W-:Y:S04]  /*19e0*/  STG.E desc[UR6][R4.64+0x4], R17 ;  /* 0x0000041104007986 */ /* 0x0003e8000c101906 */
[----:B------:R-:W4:Y:S01]  /*19f0*/  LDG.E R11, desc[UR6][R6.64] ;  /* 0x00000006060b7981 */ /* 0x000f22000c1e1900 */
[----:B------:R-:W-:-:S04]  /*1a00*/  IADD3 R8, P2, PT, R9, UR14, RZ ;  /* 0x0000000e09087c10 */ /* 0x000fc8000ff5e0ff */
[----:B------:R-:W-:Y:S01]  /*1a10*/  IADD3.X R9, PT, PT, R14, UR15, RZ, P2, !PT ;  /* 0x0000000f0e097c10 */ /* 0x000fe200097fe4ff */
[----:B------:R-:W-:Y:S01]  /*1a20*/  VIADD R14, R12, 0x1 ;  /* 0x000000010c0e7836 */ /* 0x000fe20000000000 */
[----:B----4-:R-:W-:-:S13]  /*1a30*/  FSETP.GEU.AND P0, PT, R11, R10, PT ;  /* 0x0000000a0b00720b */ /* 0x010fda0003f0e000 */
[----:B------:R1:W-:Y:S04]  /*1a40*/  @P0 STG.E desc[UR6][R8.64], R11 ;  /* 0x0000000b08000986 */ /* 0x0003e8000c101906 */
[----:B------:R1:W-:Y:S04]  /*1a50*/  @P0 STG.E desc[UR6][R4.64], R17 ;  /* 0x0000001104000986 */ /* 0x0003e8000c101906 */
[----:B------:R1:W-:Y:S01]  /*1a60*/  @P0 STG.E desc[UR6][R4.64+0x4], R17 ;  /* 0x0000041104000986 */ /* 0x0003e2000c101906 */
[----:B------:R-:W-:-:S13]  /*1a70*/  ISETP.NE.AND P0, PT, R16, 0x1, PT ;  /* 0x000000011000780c */ /* 0x000fda0003f05270 */
[----:B-1----:R-:W-:Y:S05]  /*1a80*/  @!P0 BRA `(.L_x_39) ;  /* 0x0000000000488947 */ /* 0x002fea0003800000 */
[----:B------:R1:W-:Y:S04]  /*1a90*/  STG.E desc[UR6][R4.64+0x8], R17 ;  /* 0x0000081104007986 */ /* 0x0003e8000c101906 */
[----:B------:R1:W-:Y:S04]  /*1aa0*/  STG.E desc[UR6][R4.64+0xc], R17 ;  /* 0x00000c1104007986 */ /* 0x0003e8000c101906 */
[----:B------:R-:W2:Y:S01]  /*1ab0*/  LDG.E R11, desc[UR6][R6.64+0x4] ;  /* 0x00000406060b7981 */ /* 0x000ea2000c1e1900 */
[----:B------:R-:W-:Y:S01]  /*1ac0*/  VIADD R14, R12, 0x2 ;  /* 0x000000020c0e7836 */ /* 0x000fe20000000000 */
[----:B--2---:R-:W-:-:S13]  /*1ad0*/  FSETP.GEU.AND P0, PT, R11, R10, PT ;  /* 0x0000000a0b00720b */ /* 0x004fda0003f0e000 */
        /* <DEDUP_REMOVED lines=12> */
[----:B------:R1:W-:Y:S02]  /*1ba0*/  @P0 STG.E desc[UR6][R4.64+0x14], R17 ;  /* 0x0000141104000986 */ /* 0x0003e4000c101906 */
.L_x_39:
[----:B0-----:R-:W-:Y:S05]  /*1bb0*/  BSYNC.RECONVERGENT B1 ;  /* 0x0000000000017941 */ /* 0x001fea0003800200 */
.L_x_38:
[----:B-1----:R-:W-:-:S05]  /*1bc0*/  IMAD.IADD R4, R12, 0x1, -R15 ;  /* 0x000000010c047824 */ /* 0x002fca00078e0a0f */
[----:B------:R-:W-:-:S13]  /*1bd0*/  ISETP.GT.U32.AND P0, PT, R4, -0x4, PT ;  /* 0xfffffffc0400780c */ /* 0x000fda0003f04070 */
[----:B------:R-:W-:Y:S05]  /*1be0*/  @P0 BRA `(.L_x_25) ;  /* 0x0000000000d00947 */ /* 0x000fea0003800000 */
[----:B------:R-:W0:Y:S01]  /*1bf0*/  LDC.64 R4, c[0x0][0x3a8] ;  /* 0x0000ea00ff047b82 */ /* 0x000e220000000a00 */
[----:B------:R-:W-:-:S07]  /*1c00*/  IMAD.IADD R15, R14, 0x1, -R15 ;  /* 0x000000010e0f7824 */ /* 0x000fce00078e0a0f */
[----:B------:R-:W1:Y:S08]  /*1c10*/  LDC.64 R6, c[0x0][0x390] ;  /* 0x0000e400ff067b82 */ /* 0x000e700000000a00 */
[----:B------:R-:W2:Y:S08]  /*1c20*/  LDC.64 R8, c[0x0][0x398] ;  /* 0x0000e600ff087b82 */ /* 0x000eb00000000a00 */
[----:B------:R-:W3:Y:S02]  /*1c30*/  LDC.64 R10, c[0x0][0x388] ;  /* 0x0000e200ff0a7b82 */ /* 0x000ee40000000a00 */
.L_x_40:
[----:B0-----:R-:W-:Y:S01]  /*1c40*/  IMAD R16, R4, UR4, RZ ;  /* 0x0000000404107c24 */ /* 0x001fe2000f8e02ff */
[----:B------:R-:W-:Y:S01]  /*1c50*/  SHF.R.S32.HI R17, RZ, 0x1f, R14 ;  /* 0x0000001fff117819 */ /* 0x000fe2000001140e */
[----:B------:R-:W-:Y:S02]  /*1c60*/  IMAD.MOV.U32 R27, RZ, RZ, -0x1 ;  /* 0xffffffffff1b7424 */ /* 0x000fe400078e00ff */
[----:B------:R-:W-:Y:S02]  /*1c70*/  IMAD R19, R5, UR8, R16 ;  /* 0x0000000805137c24 */ /* 0x000fe4000f8e0210 */
[----:B------:R-:W-:-:S04]  /*1c80*/  IMAD.MOV.U32 R16, RZ, RZ, R14 ;  /* 0x000000ffff107224 */ /* 0x000fc800078e000e */
[----:B------:R-:W-:-:S04]  /*1c90*/  IMAD.WIDE.U32 R20, R4, UR8, R16 ;  /* 0x0000000804147c25 */ /* 0x000fc8000f8e0010 */
[----:B------:R-:W-:Y:S01]  /*1ca0*/  IMAD.IADD R17, R19, 0x1, R21 ;  /* 0x0000000113117824 */ /* 0x000fe200078e0215 */
[C---:B-1----:R-:W-:Y:S01]  /*1cb0*/  LEA R16, P0, R20.reuse, R6, 0x3 ;  /* 0x0000000614107211 */ /* 0x042fe200078018ff */
[----:B------:R-:W-:-:S03]  /*1cc0*/  IMAD.SHL.U32 R21, R20, 0x4, RZ ;  /* 0x0000000414157824 */ /* 0x000fc600078e00ff */
[C-C-:B------:R-:W-:Y:S02]  /*1cd0*/  SHF.L.U64.HI R22, R20.reuse, 0x2, R17.reuse ;  /* 0x0000000214167819 */ /* 0x140fe40000010211 */
[----:B---3--:R-:W-:Y:S02]  /*1ce0*/  IADD3 R18, P2, P3, R21, 0x8, R10 ;  /* 0x0000000815127810 */ /* 0x008fe40007b5e00a */
[----:B------:R-:W-:Y:S02]  /*1cf0*/  LEA.HI.X R17, R20, R7, R17, 0x3, P0 ;  /* 0x0000000714117211 */ /* 0x000fe400000f1c11 */
[----:B------:R-:W-:-:S03]  /*1d00*/  IADD3.X R19, PT, PT, R22, R11, RZ, P2, P3 ;  /* 0x0000000b16137210 */ /* 0x000fc600017e64ff */
[----:B------:R-:W-:Y:S04]  /*1d10*/  STG.E desc[UR6][R16.64], R27 ;  /* 0x0000001b10007986 */ /* 0x000fe8000c101906 */
[----:B------:R-:W-:Y:S04]  /*1d20*/  STG.E desc[UR6][R16.64+0x4], R27 ;  /* 0x0000041b10007986 */ /* 0x000fe8000c101906 */
[----:B------:R-:W3:Y:S01]  /*1d30*/  LDG.E R23, desc[UR6][R18.64+-0x8] ;  /* 0xfffff80612177981 */ /* 0x000ee2000c1e1900 */
[----:B--2---:R-:W-:-:S04]  /*1d40*/  IADD3 R20, P2, P3, R21, 0x8, R8 ;  /* 0x0000000815147810 */ /* 0x004fc80007b5e008 */
[----:B------:R-:W-:Y:S02]  /*1d50*/  IADD3.X R21, PT, PT, R22, R9, RZ, P2, P3 ;  /* 0x0000000916157210 */ /* 0x000fe400017e64ff */
[----:B---3--:R-:W-:-:S13]  /*1d60*/  FSETP.GEU.AND P0, PT, R23, UR16, PT ;  /* 0x0000001017007c0b */ /* 0x008fda000bf0e000 */
[----:B------:R0:W-:Y:S04]  /*1d70*/  @P0 STG.E desc[UR6][R20.64+-0x8], R23 ;  /* 0xfffff81714000986 */ /* 0x0001e8000c101906 */
[----:B------:R-:W-:Y:S04]  /*1d80*/  @P0 STG.E desc[UR6][R16.64], R27 ;  /* 0x0000001b10000986 */ /* 0x000fe8000c101906 */
[----:B------:R-:W-:Y:S04]  /*1d90*/  @P0 STG.E desc[UR6][R16.64+0x4], R27 ;  /* 0x0000041b10000986 */ /* 0x000fe8000c101906 */
[----:B------:R-:W-:Y:S04]  /*1da0*/  STG.E desc[UR6][R16.64+0x8], R27 ;  /* 0x0000081b10007986 */ /* 0x000fe8000c101906 */
[----:B------:R-:W-:Y:S04]  /*1db0*/  STG.E desc[UR6][R16.64+0xc], R27 ;  /* 0x00000c1b10007986 */ /* 0x000fe8000c101906 */
[----:B------:R-:W2:Y:S02]  /*1dc0*/  LDG.E R25, desc[UR6][R18.64+-0x4] ;  /* 0xfffffc0612197981 */ /* 0x000ea4000c1e1900 */
[----:B--2---:R-:W-:-:S13]  /*1dd0*/  FSETP.GEU.AND P0, PT, R25, UR16, PT ;  /* 0x0000001019007c0b */ /* 0x004fda000bf0e000 */
[----:B------:R1:W-:Y:S04]  /*1de0*/  @P0 STG.E desc[UR6][R20.64+-0x4], R25 ;  /* 0xfffffc1914000986 */ /* 0x0003e8000c101906 */
[----:B------:R4:W-:Y:S04]  /*1df0*/  @P0 STG.E desc[UR6][R16.64+0x8], R27 ;  /* 0x0000081b10000986 */ /* 0x0009e8000c101906 */
[----:B------:R4:W-:Y:S04]  /*1e00*/  @P0 STG.E desc[UR6][R16.64+0xc], R27 ;  /* 0x00000c1b10000986 */ /* 0x0009e8000c101906 */
[----:B------:R4:W-:Y:S04]  /*1e10*/  STG.E desc[UR6][R16.64+0x10], R27 ;  /* 0x0000101b10007986 */ /* 0x0009e8000c101906 */
[----:B------:R4:W-:Y:S04]  /*1e20*/  STG.E desc[UR6][R16.64+0x14], R27 ;  /* 0x0000141b10007986 */ /* 0x0009e8000c101906 */
[----:B0-----:R-:W2:Y:S02]  /*1e30*/  LDG.E R23, desc[UR6][R18.64] ;  /* 0x0000000612177981 */ /* 0x001ea4000c1e1900 */
[----:B--2---:R-:W-:-:S13]  /*1e40*/  FSETP.GEU.AND P0, PT, R23, UR16, PT ;  /* 0x0000001017007c0b */ /* 0x004fda000bf0e000 */
[----:B------:R4:W-:Y:S04]  /*1e50*/  @P0 STG.E desc[UR6][R20.64], R23 ;  /* 0x0000001714000986 */ /* 0x0009e8000c101906 */
[----:B------:R4:W-:Y:S04]  /*1e60*/  @P0 STG.E desc[UR6][R16.64+0x10], R27 ;  /* 0x0000101b10000986 */ /* 0x0009e8000c101906 */
[----:B------:R4:W-:Y:S04]  /*1e70*/  @P0 STG.E desc[UR6][R16.64+0x14], R27 ;  /* 0x0000141b10000986 */ /* 0x0009e8000c101906 */
[----:B------:R4:W-:Y:S04]  /*1e80*/  STG.E desc[UR6][R16.64+0x18], R27 ;  /* 0x0000181b10007986 */ /* 0x0009e8000c101906 */
[----:B------:R4:W-:Y:S04]  /*1e90*/  STG.E desc[UR6][R16.64+0x1c], R27 ;  /* 0x00001c1b10007986 */ /* 0x0009e8000c101906 */
[----:B-1----:R-:W2:Y:S01]  /*1ea0*/  LDG.E R25, desc[UR6][R18.64+0x4] ;  /* 0x0000040612197981 */ /* 0x002ea2000c1e1900 */
[----:B------:R-:W-:-:S02]  /*1eb0*/  VIADD R15, R15, 0x4 ;  /* 0x000000040f0f7836 */ /* 0x000fc40000000000 */
[----:B------:R-:W-:Y:S01]  /*1ec0*/  VIADD R14, R14, 0x4 ;  /* 0x000000040e0e7836 */ /* 0x000fe20000000000 */
[----:B--2---:R-:W-:-:S13]  /*1ed0*/  FSETP.GEU.AND P0, PT, R25, UR16, PT ;  /* 0x0000001019007c0b */ /* 0x004fda000bf0e000 */
[----:B------:R4:W-:Y:S04]  /*1ee0*/  @P0 STG.E desc[UR6][R20.64+0x4], R25 ;  /* 0x0000041914000986 */ /* 0x0009e8000c101906 */
[----:B------:R4:W-:Y:S04]  /*1ef0*/  @P0 STG.E desc[UR6][R16.64+0x18], R27 ;  /* 0x0000181b10000986 */ /* 0x0009e8000c101906 */
[----:B------:R4:W-:Y:S01]  /*1f00*/  @P0 STG.E desc[UR6][R16.64+0x1c], R27 ;  /* 0x00001c1b10000986 */ /* 0x0009e2000c101906 */
[----:B------:R-:W-:-:S13]  /*1f10*/  ISETP.NE.AND P0, PT, R15, RZ, PT ;  /* 0x000000ff0f00720c */ /* 0x000fda0003f05270 */
[----:B----4-:R-:W-:Y:S05]  /*1f20*/  @P0 BRA `(.L_x_40) ;  /* 0xfffffffc00440947 */ /* 0x010fea000383ffff */
.L_x_25:
[----:B0-----:R-:W-:Y:S05]  /*1f30*/  BSYNC.RECONVERGENT B0 ;  /* 0x0000000000007941 */ /* 0x001fea0003800200 */
.L_x_24:
[----:B------:R-:W0:Y:S01]  /*1f40*/  LDCU.64 UR10, c[0x0][0x3a0] ;  /* 0x00007400ff0a77ac */ /* 0x000e220008000a00 */
[----:B------:R-:W-:-:S04]  /*1f50*/  UIADD3 UR8, UP0, UPT, UR8, 0x1, URZ ;  /* 0x0000000108087890 */ /* 0x000fc8000ff1e0ff */
[----:B------:R-:W-:Y:S02]  /*1f60*/  UIADD3.X UR4, UPT, UPT, URZ, UR4, URZ, UP0, !UPT ;  /* 0x00000004ff047290 */ /* 0x000fe400087fe4ff */
[----:B0-----:R-:W-:-:S04]  /*1f70*/  UISETP.GE.U32.AND UP0, UPT, UR8, UR10, UPT ;  /* 0x0000000a0800728c */ /* 0x001fc8000bf06070 */
[----:B------:R-:W-:Y:S01]  /*1f80*/  UISETP.GE.U32.AND.EX UP0, UPT, UR4, UR11, UPT, UP0 ;  /* 0x0000000b0400728c */ /* 0x000fe2000bf06100 */
[----:B------:R-:W-:Y:S08]  /*1f90*/  BAR.SYNC.DEFER_BLOCKING 0x0 ;  /* 0x0000000000007b1d */ /* 0x000ff00000010000 */
[----:B------:R-:W-:Y:S05]  /*1fa0*/  BRA.U !UP0, `(.L_x_41) ;  /* 0xffffffe108787547 */ /* 0x000fea000b83ffff */
[----:B------:R-:W-:Y:S05]  /*1fb0*/  EXIT ;  /* 0x000000000000794d */ /* 0x000fea0003800000 */
.L_x_42:
        /* <DEDUP_REMOVED lines=12> */
.L_x_44:


//--------------------- .nv.shared.reserved.0     --------------------------
	.section	.nv.shared.reserved.0,"aw",@nobits
	.weak		__nv_reservedSMEM_offset_0_alias
	.size		__nv_reservedSMEM_offset_0_alias, 0, 64
	.other		__nv_reservedSMEM_offset_0_alias,@"STO_CUDA_RESERVED_SHARED STV_DEFAULT"
__nv_reservedSMEM_offset_0_alias:
	.zero		0
	.zero		64


//--------------------- .nv.constant0._Z12detect_cuda2PKiPKfP8PathNodeiiiiPiS5_Pf --------------------------
	.section	.nv.constant0._Z12detect_cuda2PKiPKfP8PathNodeiiiiPiS5_Pf,"a",@progbits
	.sectionflags	@""
	.align	4
.nv.constant0._Z12detect_cuda2PKiPKfP8PathNodeiiiiPiS5_Pf:
	.zero		960


//--------------------- .nv.constant0._Z13detect_kernelPKiPKfP6_INDEXPfmmfii --------------------------
	.section	.nv.constant0._Z13detect_kernelPKiPKfP6_INDEXPfmmfii,"a",@progbits
	.sectionflags	@""
	.align	4
.nv.constant0._Z13detect_kernelPKiPKfP6_INDEXPfmmfii:
	.zero		956


//--------------------- SYMBOLS --------------------------

	.type		.nv.reservedSmem.offset0,@object
	.size		.nv.reservedSmem.offset0,0x4
